	.headerflags	@"EF_CUDA_TEXMODE_UNIFIED EF_CUDA_64BIT_ADDRESS EF_CUDA_ACCELERATORS EF_CUDA_SM90 EF_CUDA_VIRTUAL_SM(EF_CUDA_SM90)"
	.elftype	@"ET_EXEC"


//--------------------- .nv.info                  --------------------------
	.section	.nv.info,"",@"SHT_CUDA_INFO"
	.align	4


	//----- nvinfo : EIATTR_REGCOUNT
	.align		4
        /*0000*/ 	.byte	0x04, 0x2f
        /*0002*/ 	.short	(.L_1 - .L_0)
	.align		4
.L_0:
        /*0004*/ 	.word	index@(triton_poi_fused_max_pool2d_with_indices_35)
        /*0008*/ 	.word	0x000000ab


	//----- nvinfo : EIATTR_MIN_STACK_SIZE
	.align		4
.L_1:
        /*000c*/ 	.byte	0x04, 0x12
        /*000e*/ 	.short	(.L_3 - .L_2)
	.align		4
.L_2:
        /*0010*/ 	.word	index@(triton_poi_fused_max_pool2d_with_indices_35)
        /*0014*/ 	.word	0x00000000


	//----- nvinfo : EIATTR_FRAME_SIZE
	.align		4
.L_3:
        /*0018*/ 	.byte	0x04, 0x11
        /*001a*/ 	.short	(.L_5 - .L_4)
	.align		4
.L_4:
        /*001c*/ 	.word	index@(triton_poi_fused_max_pool2d_with_indices_35)
        /*0020*/ 	.word	0x00000000


	//----- nvinfo : EIATTR_MIN_STACK_SIZE
	.align		4
.L_5:
        /*0024*/ 	.byte	0x04, 0x12
        /*0026*/ 	.short	(.L_7 - .L_6)
	.align		4
.L_6:
        /*0028*/ 	.word	index@(triton_poi_fused_max_pool2d_with_indices_35)
        /*002c*/ 	.word	0x00000000
.L_7:


//--------------------- .nv.info.triton_poi_fused_max_pool2d_with_indices_35 --------------------------
	.section	.nv.info.triton_poi_fused_max_pool2d_with_indices_35,"",@"SHT_CUDA_INFO"
	.sectionflags	@""
	.align	4


	//----- nvinfo : EIATTR_CUDA_API_VERSION
	.align		4
        /*0000*/ 	.byte	0x04, 0x37
        /*0002*/ 	.short	(.L_9 - .L_8)
.L_8:
        /*0004*/ 	.word	0x0000007c


	//----- nvinfo : EIATTR_KPARAM_INFO
	.align		4
.L_9:
        /*0008*/ 	.byte	0x04, 0x17
        /*000a*/ 	.short	(.L_11 - .L_10)
.L_10:
        /*000c*/ 	.word	0x00000000
        /*0010*/ 	.short	0x0004
        /*0012*/ 	.short	0x001c
        /*0014*/ 	.byte	0x00, 0xf0, 0x11, 0x00


	//----- nvinfo : EIATTR_KPARAM_INFO
	.align		4
.L_11:
        /*0018*/ 	.byte	0x04, 0x17
        /*001a*/ 	.short	(.L_13 - .L_12)
.L_12:
        /*001c*/ 	.word	0x00000000
        /*0020*/ 	.short	0x0003
        /*0022*/ 	.short	0x0018
        /*0024*/ 	.byte	0x00, 0xf0, 0x11, 0x00


	//----- nvinfo : EIATTR_KPARAM_INFO
	.align		4
.L_13:
        /*0028*/ 	.byte	0x04, 0x17
        /*002a*/ 	.short	(.L_15 - .L_14)
.L_14:
        /*002c*/ 	.word	0x00000000
        /*0030*/ 	.short	0x0002
        /*0032*/ 	.short	0x0010
        /*0034*/ 	.byte	0x00, 0xf4, 0x21, 0x00


	//----- nvinfo : EIATTR_KPARAM_INFO
	.align		4
.L_15:
        /*0038*/ 	.byte	0x04, 0x17
        /*003a*/ 	.short	(.L_17 - .L_16)
.L_16:
        /*003c*/ 	.word	0x00000000
        /*0040*/ 	.short	0x0001
        /*0042*/ 	.short	0x0008
        /*0044*/ 	.byte	0x00, 0xf4, 0x21, 0x00


	//----- nvinfo : EIATTR_KPARAM_INFO
	.align		4
.L_17:
        /*0048*/ 	.byte	0x04, 0x17
        /*004a*/ 	.short	(.L_19 - .L_18)
.L_18:
        /*004c*/ 	.word	0x00000000
        /*0050*/ 	.short	0x0000
        /*0052*/ 	.short	0x0000
        /*0054*/ 	.byte	0x00, 0xf4, 0x21, 0x00


	//----- nvinfo : EIATTR_SPARSE_MMA_MASK
	.align		4
.L_19:
        /*0058*/ 	.byte	0x03, 0x50
        /*005a*/ 	.short	0x0000


	//----- nvinfo : EIATTR_MAXREG_COUNT
	.align		4
        /*005c*/ 	.byte	0x03, 0x1b
        /*005e*/ 	.short	0x00ff


	//----- nvinfo : EIATTR_EXIT_INSTR_OFFSETS
	.align		4
        /*0060*/ 	.byte	0x04, 0x1c
        /*0062*/ 	.short	(.L_21 - .L_20)


	//   ....[0]....
.L_20:
        /*0064*/ 	.word	0x00005450


	//   ....[1]....
        /*0068*/ 	.word	0x00005470


	//----- nvinfo : EIATTR_REQNTID
	.align		4
.L_21:
        /*006c*/ 	.byte	0x04, 0x10
        /*006e*/ 	.short	(.L_23 - .L_22)
.L_22:
        /*0070*/ 	.word	0x00000100
        /*0074*/ 	.word	0x00000001
        /*0078*/ 	.word	0x00000001


	//----- nvinfo : EIATTR_CBANK_PARAM_SIZE
	.align		4
.L_23:
        /*007c*/ 	.byte	0x03, 0x19
        /*007e*/ 	.short	0x0020


	//----- nvinfo : EIATTR_PARAM_CBANK
	.align		4
        /*0080*/ 	.byte	0x04, 0x0a
        /*0082*/ 	.short	(.L_25 - .L_24)
	.align		4
.L_24:
        /*0084*/ 	.word	index@(.nv.constant0.triton_poi_fused_max_pool2d_with_indices_35)
        /*0088*/ 	.short	0x0210
        /*008a*/ 	.short	0x0020


	//----- nvinfo : EIATTR_SW_WAR
	.align		4
.L_25:
        /*008c*/ 	.byte	0x04, 0x36
        /*008e*/ 	.short	(.L_27 - .L_26)
.L_26:
        /*0090*/ 	.word	0x00000008
.L_27:


//--------------------- .nv.callgraph             --------------------------
	.section	.nv.callgraph,"",@"SHT_CUDA_CALLGRAPH"
	.align	4
	.sectionentsize	8
	.align		4
        /*0000*/ 	.word	0x00000000
	.align		4
        /*0004*/ 	.word	0xffffffff
	.align		4
        /*0008*/ 	.word	0x00000000
	.align		4
        /*000c*/ 	.word	0xfffffffe
	.align		4
        /*0010*/ 	.word	0x00000000
	.align		4
        /*0014*/ 	.word	0xfffffffd
	.align		4
        /*0018*/ 	.word	0x00000000
	.align		4
        /*001c*/ 	.word	0xfffffffc


//--------------------- .text.triton_poi_fused_max_pool2d_with_indices_35 --------------------------
	.section	.text.triton_poi_fused_max_pool2d_with_indices_35,"ax",@progbits
	.sectionflags	@"SHF_BARRIERS=1"
	.align	128
        .global         triton_poi_fused_max_pool2d_with_indices_35
        .type           triton_poi_fused_max_pool2d_with_indices_35,@function
        .size           triton_poi_fused_max_pool2d_with_indices_35,(.L_x_1 - triton_poi_fused_max_pool2d_with_indices_35)
        .other          triton_poi_fused_max_pool2d_with_indices_35,@"STO_CUDA_ENTRY STV_DEFAULT"
triton_poi_fused_max_pool2d_with_indices_35:
.text.triton_poi_fused_max_pool2d_with_indices_35:
[----:B------:R-:W0:Y:S01]  /*0000*/  LDC R1, c[0x0][0x28] ;  /* 0x00000a00ff017b82 */ /* 0x000e220000000800 */
[----:B------:R-:W1:Y:S01]  /*0010*/  S2R R13, SR_TID.X ;  /* 0x00000000000d7919 */ /* 0x000e620000002100 */
[----:B------:R-:W-:Y:S02]  /*0020*/  CS2R R20, SRZ ;  /* 0x0000000000147805 */ /* 0x000fe4000001ff00 */
[----:B------:R-:W-:Y:S02]  /*0030*/  CS2R R22, SRZ ;  /* 0x0000000000167805 */ /* 0x000fe4000001ff00 */
[----:B------:R-:W-:Y:S01]  /*0040*/  CS2R R28, SRZ ;  /* 0x00000000001c7805 */ /* 0x000fe2000001ff00 */
[----:B------:R-:W2:Y:S01]  /*0050*/  S2R R12, SR_CTAID.Y ;  /* 0x00000000000c7919 */ /* 0x000ea20000002600 */
[----:B------:R-:W-:Y:S01]  /*0060*/  CS2R R30, SRZ ;  /* 0x00000000001e7805 */ /* 0x000fe2000001ff00 */
[----:B------:R-:W-:Y:S01]  /*0070*/  ULDC.64 UR6, c[0x0][0x208] ;  /* 0x0000820000067ab9 */ /* 0x000fe20000000a00 */
[----:B------:R-:W3:Y:S01]  /*0080*/  S2R R14, SR_CTAID.X ;  /* 0x00000000000e7919 */ /* 0x000ee20000002500 */
[----:B-1----:R-:W-:Y:S01]  /*0090*/  SHF.R.U32.HI R3, RZ, 0x2, R13 ;  /* 0x00000002ff037819 */ /* 0x002fe2000001160d */
[----:B------:R-:W-:-:S02]  /*00a0*/  IMAD.SHL.U32 R15, R13, 0x10, RZ ;  /* 0x000000100d0f7824 */ /* 0x000fc400078e00ff */
[----:B--2---:R-:W-:Y:S01]  /*00b0*/  IMAD.SHL.U32 R12, R12, 0x40, RZ ;  /* 0x000000400c0c7824 */ /* 0x004fe200078e00ff */
[----:B------:R-:W-:Y:S01]  /*00c0*/  SGXT.U32 R3, R3, 0x6 ;  /* 0x000000060303781a */ /* 0x000fe20000000000 */
[----:B---3--:R-:W-:-:S03]  /*00d0*/  IMAD.SHL.U32 R14, R14, 0x40, RZ ;  /* 0x000000400e0e7824 */ /* 0x008fc600078e00ff */
[----:B------:R-:W-:Y:S02]  /*00e0*/  LOP3.LUT R0, R12, R3, RZ, 0xfc, !PT ;  /* 0x000000030c007212 */ /* 0x000fe400078efcff */
[----:B------:R-:W-:-:S03]  /*00f0*/  LOP3.LUT R15, R14, 0x30, R15, 0xf8, !PT ;  /* 0x000000300e0f7812 */ /* 0x000fc600078ef80f */
[----:B------:R-:W-:Y:S01]  /*0100*/  IMAD.HI R2, R0, 0x2aaaaaab, RZ ;  /* 0x2aaaaaab00027827 */ /* 0x000fe200078e02ff */
[----:B------:R-:W-:-:S03]  /*0110*/  ISETP.GE.AND P0, PT, R15, 0x140, PT ;  /* 0x000001400f00780c */ /* 0x000fc60003f06270 */
[----:B------:R-:W-:Y:S01]  /*0120*/  IMAD.HI R3, R0, 0x38e38e39, RZ ;  /* 0x38e38e3900037827 */ /* 0x000fe200078e02ff */
[----:B------:R-:W-:Y:S02]  /*0130*/  LEA.HI R5, R2, R2, RZ, 0x1 ;  /* 0x0000000202057211 */ /* 0x000fe400078f08ff */
[----:B------:R-:W-:Y:S02]  /*0140*/  ISETP.LT.AND P0, PT, R0, 0x90, !P0 ;  /* 0x000000900000780c */ /* 0x000fe40004701270 */
[----:B------:R-:W-:Y:S01]  /*0150*/  SHF.R.U32.HI R2, RZ, 0x1f, R3 ;  /* 0x0000001fff027819 */ /* 0x000fe20000011603 */
[C---:B------:R-:W-:Y:S02]  /*0160*/  IMAD R4, R5.reuse, -0x6, R0 ;  /* 0xfffffffa05047824 */ /* 0x040fe400078e0200 */
[----:B------:R-:W-:Y:S01]  /*0170*/  IMAD.HI R6, R5, 0x2aaaaaab, RZ ;  /* 0x2aaaaaab05067827 */ /* 0x000fe200078e02ff */
[----:B------:R-:W-:Y:S02]  /*0180*/  LEA.HI.SX32 R18, R3, R2, 0x1d ;  /* 0x0000000203127211 */ /* 0x000fe400078feaff */
[----:B------:R-:W1:Y:S01]  /*0190*/  LDC.64 R2, c[0x0][0x210] ;  /* 0x00008400ff027b82 */ /* 0x000e620000000a00 */
[----:B------:R-:W-:Y:S01]  /*01a0*/  IMAD R7, R4, 0x280, RZ ;  /* 0x0000028004077824 */ /* 0x000fe200078e02ff */
[----:B------:R-:W-:-:S03]  /*01b0*/  LEA.HI R16, R6, R6, RZ, 0x1 ;  /* 0x0000000606107211 */ /* 0x000fc600078f08ff */
[----:B------:R-:W-:Y:S02]  /*01c0*/  IMAD R18, R18, 0xd340, R7 ;  /* 0x0000d34012127824 */ /* 0x000fe400078e0207 */
[----:B------:R-:W-:Y:S02]  /*01d0*/  IMAD R16, R16, -0x6, R5 ;  /* 0xfffffffa10107824 */ /* 0x000fe400078e0205 */
[----:B------:R-:W-:Y:S02]  /*01e0*/  VIADD R44, R18, 0x140 ;  /* 0x00000140122c7836 */ /* 0x000fe40000000000 */
[C---:B------:R-:W-:Y:S02]  /*01f0*/  IMAD.IADD R5, R15.reuse, 0x1, R18 ;  /* 0x000000010f057824 */ /* 0x040fe400078e0212 */
[----:B------:R-:W-:Y:S02]  /*0200*/  IMAD.IADD R7, R15, 0x1, R44 ;  /* 0x000000010f077824 */ /* 0x000fe400078e022c */
[----:B------:R-:W-:-:S02]  /*0210*/  IMAD R5, R16, 0x2080, R5 ;  /* 0x0000208010057824 */ /* 0x000fc400078e0205 */
[----:B------:R-:W-:Y:S02]  /*0220*/  IMAD R7, R16, 0x2080, R7 ;  /* 0x0000208010077824 */ /* 0x000fe400078e0207 */
[----:B-1----:R-:W-:-:S04]  /*0230*/  IMAD.WIDE R4, R5, 0x4, R2 ;  /* 0x0000000405047825 */ /* 0x002fc800078e0202 */
[----:B------:R-:W-:Y:S01]  /*0240*/  IMAD.WIDE R6, R7, 0x4, R2 ;  /* 0x0000000407067825 */ /* 0x000fe200078e0202 */
[----:B------:R1:W2:Y:S03]  /*0250*/  @P0 LDG.E.EL.128 R20, desc[UR6][R4.64] ;  /* 0x0000000604140981 */ /* 0x0002a6000c2e1d00 */
[----:B------:R-:W-:Y:S01]  /*0260*/  VIADD R40, R18, 0x280 ;  /* 0x0000028012287836 */ /* 0x000fe20000000000 */
[----:B------:R-:W2:Y:S01]  /*0270*/  @P0 LDG.E.EL.128 R28, desc[UR6][R6.64] ;  /* 0x00000006061c0981 */ /* 0x000ea2000c2e1d00 */
[----:B------:R-:W-:Y:S02]  /*0280*/  CS2R R24, SRZ ;  /* 0x0000000000187805 */ /* 0x000fe4000001ff00 */
[----:B------:R-:W-:Y:S01]  /*0290*/  CS2R R26, SRZ ;  /* 0x00000000001a7805 */ /* 0x000fe2000001ff00 */
[----:B------:R-:W-:-:S04]  /*02a0*/  IMAD.IADD R9, R15, 0x1, R40 ;  /* 0x000000010f097824 */ /* 0x000fc800078e0228 */
[----:B------:R-:W-:-:S04]  /*02b0*/  IMAD R9, R16, 0x2080, R9 ;  /* 0x0000208010097824 */ /* 0x000fc800078e0209 */
[----:B------:R-:W-:-:S05]  /*02c0*/  IMAD.WIDE R8, R9, 0x4, R2 ;  /* 0x0000000409087825 */ /* 0x000fca00078e0202 */
[----:B------:R3:W4:Y:S01]  /*02d0*/  @P0 LDG.E.EL.128 R24, desc[UR6][R8.64] ;  /* 0x0000000608180981 */ /* 0x000722000c2e1d00 */
[----:B------:R-:W-:Y:S01]  /*02e0*/  VIADD R42, R18, 0x1040 ;  /* 0x00001040122a7836 */ /* 0x000fe20000000000 */
[----:B------:R-:W-:-:S03]  /*02f0*/  CS2R R10, SRZ ;  /* 0x00000000000a7805 */ /* 0x000fc6000001ff00 */
[----:B-1----:R-:W-:-:S04]  /*0300*/  IMAD.IADD R5, R15, 0x1, R42 ;  /* 0x000000010f057824 */ /* 0x002fc800078e022a */
[----:B------:R-:W-:Y:S01]  /*0310*/  IMAD R5, R16, 0x2080, R5 ;  /* 0x0000208010057824 */ /* 0x000fe200078e0205 */
[----:B---3--:R-:W-:-:S03]  /*0320*/  CS2R R8, SRZ ;  /* 0x0000000000087805 */ /* 0x008fc6000001ff00 */
[----:B------:R-:W-:-:S05]  /*0330*/  IMAD.WIDE R4, R5, 0x4, R2 ;  /* 0x0000000405047825 */ /* 0x000fca00078e0202 */
[----:B------:R1:W3:Y:S01]  /*0340*/  @P0 LDG.E.EL.128 R8, desc[UR6][R4.64] ;  /* 0x0000000604080981 */ /* 0x0002e2000c2e1d00 */
[----:B------:R-:W-:-:S04]  /*0350*/  VIADD R38, R18, 0x1180 ;  /* 0x0000118012267836 */ /* 0x000fc80000000000 */
[----:B-1----:R-:W-:-:S04]  /*0360*/  IMAD.IADD R5, R15, 0x1, R38 ;  /* 0x000000010f057824 */ /* 0x002fc800078e0226 */
[----:B------:R-:W-:-:S04]  /*0370*/  IMAD R5, R16, 0x2080, R5 ;  /* 0x0000208010057824 */ /* 0x000fc800078e0205 */
[----:B------:R-:W-:Y:S01]  /*0380*/  IMAD.WIDE R4, R5, 0x4, R2 ;  /* 0x0000000405047825 */ /* 0x000fe200078e0202 */
[----:B--2---:R-:W-:Y:S02]  /*0390*/  FSETP.GT.AND P6, PT, R31, R23, PT ;  /* 0x000000171f00720b */ /* 0x004fe40003fc4000 */
[----:B------:R-:W-:Y:S02]  /*03a0*/  FSETP.GT.AND P5, PT, R29, R21, PT ;  /* 0x000000151d00720b */ /* 0x000fe40003fa4000 */
[----:B------:R-:W-:Y:S02]  /*03b0*/  FSETP.NAN.AND P1, PT, R31, R31, PT ;  /* 0x0000001f1f00720b */ /* 0x000fe40003f28000 */
[----:B------:R-:W-:Y:S02]  /*03c0*/  FSETP.GT.AND P3, PT, R28, R20, PT ;  /* 0x000000141c00720b */ /* 0x000fe40003f64000 */
[----:B------:R-:W-:Y:S02]  /*03d0*/  FSETP.GT.AND P4, PT, R30, R22, PT ;  /* 0x000000161e00720b */ /* 0x000fe40003f84000 */
[----:B------:R-:W-:-:S02]  /*03e0*/  FSETP.NAN.AND P2, PT, R28, R28, PT ;  /* 0x0000001c1c00720b */ /* 0x000fc40003f48000 */
[----:B------:R-:W-:Y:S02]  /*03f0*/  P2R R48, PR, RZ, 0x8 ;  /* 0x00000008ff307803 */ /* 0x000fe40000000000 */
[----:B------:R-:W-:Y:S02]  /*0400*/  @!P6 SEL R31, R31, R23, P1 ;  /* 0x000000171f1fe207 */ /* 0x000fe40000800000 */
[C---:B------:R-:W-:Y:S01]  /*0410*/  FSETP.NAN.AND P1, PT, R29.reuse, R29, PT ;  /* 0x0000001d1d00720b */ /* 0x040fe20003f28000 */
[C---:B------:R-:W-:Y:S02]  /*0420*/  VIADD R36, R18.reuse, 0x12c0 ;  /* 0x000012c012247836 */ /* 0x040fe40000000000 */
[----:B------:R-:W-:Y:S01]  /*0430*/  VIADD R34, R18, 0x2080 ;  /* 0x0000208012227836 */ /* 0x000fe20000000000 */
[----:B------:R-:W-:Y:S02]  /*0440*/  @!P5 SEL R29, R29, R21, P1 ;  /* 0x000000151d1dd207 */ /* 0x000fe40000800000 */
[----:B------:R-:W-:-:S02]  /*0450*/  FSETP.NAN.AND P1, PT, R30, R30, PT ;  /* 0x0000001e1e00720b */ /* 0x000fc40003f28000 */
[----:B------:R-:W-:Y:S02]  /*0460*/  @!P3 SEL R28, R28, R20, P2 ;  /* 0x000000141c1cb207 */ /* 0x000fe40001000000 */
[----:B------:R-:W-:Y:S02]  /*0470*/  CS2R R20, SRZ ;  /* 0x0000000000147805 */ /* 0x000fe4000001ff00 */
[----:B------:R-:W-:Y:S02]  /*0480*/  @!P4 SEL R30, R30, R22, P1 ;  /* 0x000000161e1ec207 */ /* 0x000fe40000800000 */
[----:B------:R-:W-:Y:S02]  /*0490*/  CS2R R22, SRZ ;  /* 0x0000000000167805 */ /* 0x000fe4000001ff00 */
[----:B----4-:R-:W-:Y:S02]  /*04a0*/  FSETP.GEU.AND P3, PT, R31, R27, PT ;  /* 0x0000001b1f00720b */ /* 0x010fe40003f6e000 */
[----:B------:R-:W-:-:S02]  /*04b0*/  FSETP.GEU.AND P2, PT, R30, R26, PT ;  /* 0x0000001a1e00720b */ /* 0x000fc40003f4e000 */
[----:B------:R-:W-:Y:S01]  /*04c0*/  FSETP.NAN.AND P1, PT, R27, R27, PT ;  /* 0x0000001b1b00720b */ /* 0x000fe20003f28000 */
[----:B------:R1:W2:Y:S01]  /*04d0*/  @P0 LDG.E.EL.128 R20, desc[UR6][R4.64] ;  /* 0x0000000604140981 */ /* 0x0002a2000c2e1d00 */
[----:B------:R-:W-:Y:S01]  /*04e0*/  P2R R58, PR, RZ, 0x4 ;  /* 0x00000004ff3a7803 */ /* 0x000fe20000000000 */
[----:B------:R-:W-:Y:S01]  /*04f0*/  VIADD R32, R18, 0x21c0 ;  /* 0x000021c012207836 */ /* 0x000fe20000000000 */
[----:B------:R-:W-:Y:S02]  /*0500*/  CS2R R6, SRZ ;  /* 0x0000000000067805 */ /* 0x000fe4000001ff00 */
[C---:B------:R-:W-:Y:S02]  /*0510*/  LOP3.LUT R17, R15.reuse, 0x4, RZ, 0xfc, !PT ;  /* 0x000000040f117812 */ /* 0x040fe400078efcff */
[----:B------:R-:W-:Y:S02]  /*0520*/  LOP3.LUT R35, R15, 0xc, RZ, 0xfc, !PT ;  /* 0x0000000c0f237812 */ /* 0x000fe400078efcff */
[----:B------:R-:W-:-:S02]  /*0530*/  @P3 SEL R27, R27, R31, P1 ;  /* 0x0000001f1b1b3207 */ /* 0x000fc40000800000 */
[C---:B------:R-:W-:Y:S02]  /*0540*/  FSETP.NAN.AND P1, PT, R26.reuse, R26, PT ;  /* 0x0000001a1a00720b */ /* 0x040fe40003f28000 */
[----:B------:R-:W-:Y:S02]  /*0550*/  P2R R51, PR, RZ, 0x10 ;  /* 0x00000010ff337803 */ /* 0x000fe40000000000 */
[----:B------:R-:W-:Y:S02]  /*0560*/  @P2 SEL R26, R26, R30, P1 ;  /* 0x0000001e1a1a2207 */ /* 0x000fe40000800000 */
[-C--:B------:R-:W-:Y:S02]  /*0570*/  FSETP.GEU.AND P2, PT, R29, R25.reuse, PT ;  /* 0x000000191d00720b */ /* 0x080fe40003f4e000 */
[----:B------:R-:W-:Y:S02]  /*0580*/  FSETP.NAN.AND P1, PT, R25, R25, PT ;  /* 0x000000191900720b */ /* 0x000fe40003f28000 */
[----:B------:R-:W-:-:S02]  /*0590*/  P2R R57, PR, RZ, 0x4 ;  /* 0x00000004ff397803 */ /* 0x000fc40000000000 */
[----:B------:R-:W-:Y:S02]  /*05a0*/  P2R R56, PR, RZ, 0x8 ;  /* 0x00000008ff387803 */ /* 0x000fe40000000000 */
[----:B------:R-:W-:Y:S02]  /*05b0*/  P2R R43, PR, RZ, 0x20 ;  /* 0x00000020ff2b7803 */ /* 0x000fe40000000000 */
[----:B------:R-:W-:-:S03]  /*05c0*/  P2R R49, PR, RZ, 0x40 ;  /* 0x00000040ff317803 */ /* 0x000fc60000000000 */
[----:B------:R-:W-:Y:S02]  /*05d0*/  @P2 SEL R25, R25, R29, P1 ;  /* 0x0000001d19192207 */ /* 0x000fe40000800000 */
[-C--:B------:R-:W-:Y:S02]  /*05e0*/  FSETP.GEU.AND P2, PT, R28, R24.reuse, PT ;  /* 0x000000181c00720b */ /* 0x080fe40003f4e000 */
[----:B------:R-:W-:Y:S02]  /*05f0*/  FSETP.NAN.AND P1, PT, R24, R24, PT ;  /* 0x000000181800720b */ /* 0x000fe40003f28000 */
[----:B------:R-:W-:-:S09]  /*0600*/  P2R R55, PR, RZ, 0x4 ;  /* 0x00000004ff377803 */ /* 0x000fd20000000000 */
[----:B------:R-:W-:-:S04]  /*0610*/  @P2 SEL R24, R24, R28, P1 ;  /* 0x0000001c18182207 */ /* 0x000fc80000800000 */
[-C--:B---3--:R-:W-:Y:S02]  /*0620*/  FSETP.GEU.AND P2, PT, R24, R8.reuse, PT ;  /* 0x000000081800720b */ /* 0x088fe40003f4e000 */
[----:B------:R-:W-:Y:S02]  /*0630*/  FSETP.NAN.AND P1, PT, R8, R8, PT ;  /* 0x000000080800720b */ /* 0x000fe40003f28000 */
[----:B------:R-:W-:-:S09]  /*0640*/  P2R R53, PR, RZ, 0x4 ;  /* 0x00000004ff357803 */ /* 0x000fd20000000000 */
[----:B------:R-:W-:Y:S02]  /*0650*/  @P2 SEL R8, R8, R24, P1 ;  /* 0x0000001808082207 */ /* 0x000fe40000800000 */
[-C--:B------:R-:W-:Y:S02]  /*0660*/  FSETP.GEU.AND P2, PT, R25, R9.reuse, PT ;  /* 0x000000091900720b */ /* 0x080fe40003f4e000 */
        /* <DEDUP_REMOVED lines=10> */
[----:B------:R-:W-:Y:S01]  /*0710*/  @P2 SEL R11, R11, R27, P1 ;  /* 0x0000001b0b0b2207 */ /* 0x000fe20000800000 */
[----:B-1----:R-:W-:-:S04]  /*0720*/  IMAD.IADD R5, R15, 0x1, R36 ;  /* 0x000000010f057824 */ /* 0x002fc800078e0224 */
[----:B------:R-:W-:-:S04]  /*0730*/  IMAD R5, R16, 0x2080, R5 ;  /* 0x0000208010057824 */ /* 0x000fc800078e0205 */
[----:B------:R-:W-:Y:S01]  /*0740*/  IMAD.WIDE R4, R5, 0x4, R2 ;  /* 0x0000000405047825 */ /* 0x000fe200078e0202 */
[-C--:B--2---:R-:W-:Y:S02]  /*0750*/  FSETP.GEU.AND P2, PT, R11, R23.reuse, PT ;  /* 0x000000170b00720b */ /* 0x084fe40003f4e000 */
        /* <DEDUP_REMOVED lines=13> */
[----:B------:R-:W-:-:S09]  /*0830*/  CS2R R10, SRZ ;  /* 0x00000000000a7805 */ /* 0x000fd2000001ff00 */
[----:B------:R-:W-:Y:S02]  /*0840*/  @P2 SEL R20, R20, R8, P1 ;  /* 0x0000000814142207 */ /* 0x000fe40000800000 */
[----:B------:R-:W-:-:S06]  /*0850*/  CS2R R8, SRZ ;  /* 0x0000000000087805 */ /* 0x000fcc000001ff00 */
[----:B------:R1:W2:Y:S01]  /*0860*/  @P0 LDG.E.EL.128 R8, desc[UR6][R4.64] ;  /* 0x0000000604080981 */ /* 0x0002a2000c2e1d00 */
[----:B------:R-:W-:Y:S01]  /*0870*/  P2R R59, PR, RZ, 0x4 ;  /* 0x00000004ff3b7803 */ /* 0x000fe20000000000 */
        /* <DEDUP_REMOVED lines=22> */
[----:B-1----:R-:W-:Y:S01]  /*09e0*/  IMAD.IADD R5, R15, 0x1, R32 ;  /* 0x000000010f057824 */ /* 0x002fe200078e0220 */
        /* <DEDUP_REMOVED lines=12> */
[-C--:B------:R-:W-:Y:S01]  /*0ab0*/  FSETP.GEU.AND P2, PT, R8, R20.reuse, PT ;  /* 0x000000140800720b */ /* 0x080fe20003f4e000 */
[----:B------:R-:W-:Y:S01]  /*0ac0*/  IMAD R9, R16, 0x2080, R5 ;  /* 0x0000208010097824 */ /* 0x000fe200078e0205 */
[----:B------:R-:W-:Y:S02]  /*0ad0*/  FSETP.NAN.AND P1, PT, R20, R20, PT ;  /* 0x000000141400720b */ /* 0x000fe40003f28000 */
[----:B------:R-:W-:-:S09]  /*0ae0*/  CS2R R4, SRZ ;  /* 0x0000000000047805 */ /* 0x000fd2000001ff00 */
[----:B------:R-:W-:Y:S01]  /*0af0*/  @P2 SEL R20, R20, R8, P1 ;  /* 0x0000000814142207 */ /* 0x000fe20000800000 */
[----:B------:R-:W-:-:S05]  /*0b00*/  IMAD.WIDE R8, R9, 0x4, R2 ;  /* 0x0000000409087825 */ /* 0x000fca00078e0202 */
[----:B------:R1:W2:Y:S01]  /*0b10*/  @P0 LDG.E.EL.128 R4, desc[UR6][R8.64] ;  /* 0x0000000608040981 */ /* 0x0002a2000c2e1d00 */
[----:B------:R-:W-:Y:S01]  /*0b20*/  P2R R68, PR, RZ, 0x4 ;  /* 0x00000004ff447803 */ /* 0x000fe20000000000 */
[C---:B------:R-:W-:Y:S02]  /*0b30*/  IMAD.IADD R11, R17.reuse, 0x1, R18 ;  /* 0x00000001110b7824 */ /* 0x040fe400078e0212 */
[----:B------:R-:W-:Y:S01]  /*0b40*/  IMAD.IADD R19, R17, 0x1, R44 ;  /* 0x0000000111137824 */ /* 0x000fe200078e022c */
[----:B------:R-:W-:-:S03]  /*0b50*/  CS2R R24, SRZ ;  /* 0x0000000000187805 */ /* 0x000fc6000001ff00 */
[----:B------:R-:W-:Y:S01]  /*0b60*/  IMAD R19, R16, 0x2080, R19 ;  /* 0x0000208010137824 */ /* 0x000fe200078e0213 */
[----:B------:R-:W-:Y:S02]  /*0b70*/  CS2R R26, SRZ ;  /* 0x00000000001a7805 */ /* 0x000fe4000001ff00 */
[----:B-1----:R-:W-:Y:S02]  /*0b80*/  CS2R R8, SRZ ;  /* 0x0000000000087805 */ /* 0x002fe4000001ff00 */
        /* <DEDUP_REMOVED lines=15> */
[----:B------:R-:W-:Y:S01]  /*0c80*/  CS2R R10, SRZ ;  /* 0x00000000000a7805 */ /* 0x000fe2000001ff00 */
[----:B------:R-:W-:-:S05]  /*0c90*/  IMAD.WIDE R20, R21, 0x4, R2 ;  /* 0x0000000415147825 */ /* 0x000fca00078e0202 */
[----:B------:R1:W2:Y:S03]  /*0ca0*/  @P0 LDG.E.EL.128 R24, desc[UR6][R20.64] ;  /* 0x0000000614180981 */ /* 0x0002a6000c2e1d00 */
[----:B------:R-:W-:Y:S01]  /*0cb0*/  @P2 SEL R7, R7, R23, P1 ;  /* 0x0000001707072207 */ /* 0x000fe20000800000 */
[----:B------:R-:W-:-:S05]  /*0cc0*/  IMAD.WIDE R22, R19, 0x4, R2 ;  /* 0x0000000413167825 */ /* 0x000fca00078e0202 */
[----:B------:R3:W2:Y:S01]  /*0cd0*/  @P0 LDG.E.EL.128 R8, desc[UR6][R22.64] ;  /* 0x0000000616080981 */ /* 0x0006a2000c2e1d00 */
[----:B------:R-:W-:Y:S01]  /*0ce0*/  P2R R71, PR, RZ, 0x4 ;  /* 0x00000004ff477803 */ /* 0x000fe20000000000 */
[----:B------:R-:W-:Y:S01]  /*0cf0*/  IMAD.IADD R19, R17, 0x1, R40 ;  /* 0x0000000111137824 */ /* 0x000fe200078e0228 */
[----:B-1----:R-:W-:-:S03]  /*0d00*/  CS2R R20, SRZ ;  /* 0x0000000000147805 */ /* 0x002fc6000001ff00 */
[----:B------:R-:W-:Y:S01]  /*0d10*/  IMAD R19, R16, 0x2080, R19 ;  /* 0x0000208010137824 */ /* 0x000fe200078e0213 */
[----:B---3--:R-:W-:Y:S02]  /*0d20*/  CS2R R22, SRZ ;  /* 0x0000000000167805 */ /* 0x008fe4000001ff00 */
[C---:B--2---:R-:W-:Y:S02]  /*0d30*/  FSETP.GT.AND P2, PT, R8.reuse, R24, PT ;  /* 0x000000180800720b */ /* 0x044fe40003f44000 */
[----:B------:R-:W-:Y:S02]  /*0d40*/  FSETP.NAN.AND P1, PT, R8, R8, PT ;  /* 0x000000080800720b */ /* 0x000fe40003f28000 */
[----:B------:R-:W-:-:S09]  /*0d50*/  P2R R75, PR, RZ, 0x4 ;  /* 0x00000004ff4b7803 */ /* 0x000fd20000000000 */
[----:B------:R-:W-:Y:S02]  /*0d60*/  @!P2 SEL R8, R8, R24, P1 ;  /* 0x000000180808a207 */ /* 0x000fe40000800000 */
[C---:B------:R-:W-:Y:S02]  /*0d70*/  FSETP.GT.AND P2, PT, R9.reuse, R25, PT ;  /* 0x000000190900720b */ /* 0x040fe40003f44000 */
[----:B------:R-:W-:-:S11]  /*0d80*/  FSETP.NAN.AND P1, PT, R9, R9, PT ;  /* 0x000000090900720b */ /* 0x000fd60003f28000 */
[----:B------:R-:W-:Y:S01]  /*0d90*/  @!P2 SEL R9, R9, R25, P1 ;  /* 0x000000190909a207 */ /* 0x000fe20000800000 */
[----:B------:R-:W-:-:S05]  /*0da0*/  IMAD.WIDE R24, R19, 0x4, R2 ;  /* 0x0000000413187825 */ /* 0x000fca00078e0202 */
[----:B------:R-:W2:Y:S01]  /*0db0*/  @P0 LDG.E.EL.128 R20, desc[UR6][R24.64] ;  /* 0x0000000618140981 */ /* 0x000ea2000c2e1d00 */
[----:B------:R-:W-:Y:S02]  /*0dc0*/  P2R R76, PR, RZ, 0x4 ;  /* 0x00000004ff4c7803 */ /* 0x000fe40000000000 */
[C---:B------:R-:W-:Y:S02]  /*0dd0*/  FSETP.GT.AND P2, PT, R10.reuse, R26, PT ;  /* 0x0000001a0a00720b */ /* 0x040fe40003f44000 */
[----:B------:R-:W-:Y:S02]  /*0de0*/  FSETP.NAN.AND P1, PT, R10, R10, PT ;  /* 0x0000000a0a00720b */ /* 0x000fe40003f28000 */
[----:B------:R-:W-:-:S09]  /*0df0*/  P2R R77, PR, RZ, 0x4 ;  /* 0x00000004ff4d7803 */ /* 0x000fd20000000000 */
[----:B------:R-:W-:Y:S02]  /*0e00*/  @!P2 SEL R10, R10, R26, P1 ;  /* 0x0000001a0a0aa207 */ /* 0x000fe40000800000 */
[C---:B------:R-:W-:Y:S02]  /*0e10*/  FSETP.GT.AND P2, PT, R11.reuse, R27, PT ;  /* 0x0000001b0b00720b */ /* 0x040fe40003f44000 */
[----:B------:R-:W-:Y:S02]  /*0e20*/  FSETP.NAN.AND P1, PT, R11, R11, PT ;  /* 0x0000000b0b00720b */ /* 0x000fe40003f28000 */
[----:B------:R-:W-:-:S09]  /*0e30*/  P2R R78, PR, RZ, 0x4 ;  /* 0x00000004ff4e7803 */ /* 0x000fd20000000000 */
[----:B------:R-:W-:-:S04]  /*0e40*/  @!P2 SEL R11, R11, R27, P1 ;  /* 0x0000001b0b0ba207 */ /* 0x000fc80000800000 */
        /* <DEDUP_REMOVED lines=13> */
[----:B------:R-:W-:Y:S01]  /*0f20*/  IMAD.IADD R9, R17, 0x1, R42 ;  /* 0x0000000111097824 */ /* 0x000fe200078e022a */
[----:B------:R-:W-:-:S03]  /*0f30*/  FSETP.NAN.AND P1, PT, R20, R20, PT ;  /* 0x000000141400720b */ /* 0x000fc60003f28000 */
[----:B------:R-:W-:Y:S01]  /*0f40*/  IMAD R25, R16, 0x2080, R9 ;  /* 0x0000208010197824 */ /* 0x000fe200078e0209 */
[----:B------:R-:W-:-:S03]  /*0f50*/  CS2R R10, SRZ ;  /* 0x00000000000a7805 */ /* 0x000fc6000001ff00 */
[----:B------:R-:W-:-:S04]  /*0f60*/  IMAD.WIDE R24, R25, 0x4, R2 ;  /* 0x0000000419187825 */ /* 0x000fc800078e0202 */
[----:B------:R-:W-:Y:S02]  /*0f70*/  @P2 SEL R20, R20, R8, P1 ;  /* 0x0000000814142207 */ /* 0x000fe40000800000 */
[----:B------:R-:W-:-:S06]  /*0f80*/  CS2R R8, SRZ ;  /* 0x0000000000087805 */ /* 0x000fcc000001ff00 */
[----:B------:R1:W2:Y:S01]  /*0f90*/  @P0 LDG.E.EL.128 R8, desc[UR6][R24.64] ;  /* 0x0000000618080981 */ /* 0x0002a2000c2e1d00 */
[----:B------:R-:W-:Y:S01]  /*0fa0*/  P2R R80, PR, RZ, 0x4 ;  /* 0x00000004ff507803 */ /* 0x000fe20000000000 */
[----:B------:R-:W-:-:S04]  /*0fb0*/  IMAD.IADD R19, R17, 0x1, R38 ;  /* 0x0000000111137824 */ /* 0x000fc800078e0226 */
[----:B------:R-:W-:-:S04]  /*0fc0*/  IMAD R19, R16, 0x2080, R19 ;  /* 0x0000208010137824 */ /* 0x000fc800078e0213 */
[----:B-1----:R-:W-:Y:S01]  /*0fd0*/  IMAD.WIDE R24, R19, 0x4, R2 ;  /* 0x0000000413187825 */ /* 0x002fe200078e0202 */
        /* <DEDUP_REMOVED lines=17> */
[----:B------:R-:W2:Y:S01]  /*10f0*/  @P0 LDG.E.EL.128 R20, desc[UR6][R24.64] ;  /* 0x0000000618140981 */ /* 0x000ea2000c2e1d00 */
[----:B------:R-:W-:Y:S02]  /*1100*/  P2R R86, PR, RZ, 0x4 ;  /* 0x00000004ff567803 */ /* 0x000fe40000000000 */
        /* <DEDUP_REMOVED lines=65> */
[----:B------:R-:W-:Y:S02]  /*1520*/  P2R R98, PR, RZ, 0x4 ;  /* 0x00000004ff627803 */ /* 0x000fe40000000000 */
[----:B------:R-:W-:-:S05]  /*1530*/  LOP3.LUT R19, R15, 0x8, RZ, 0xfc, !PT ;  /* 0x000000080f137812 */ /* 0x000fca00078efcff */
[----:B------:R-:W-:Y:S01]  /*1540*/  IMAD.IADD R31, R19, 0x1, R44 ;  /* 0x00000001131f7824 */ /* 0x000fe200078e022c */
[----:B------:R-:W-:-:S03]  /*1550*/  CS2R R26, SRZ ;  /* 0x00000000001a7805 */ /* 0x000fc6000001ff00 */
[----:B------:R-:W-:Y:S01]  /*1560*/  IMAD R31, R16, 0x2080, R31 ;  /* 0x00002080101f7824 */ /* 0x000fe200078e021f */
[----:B-1----:R-:W-:-:S03]  /*1570*/  CS2R R24, SRZ ;  /* 0x0000000000187805 */ /* 0x002fc6000001ff00 */
        /* <DEDUP_REMOVED lines=16> */
[----:B------:R-:W-:Y:S01]  /*1680*/  @P2 SEL R11, R11, R23, P1 ;  /* 0x000000170b0b2207 */ /* 0x000fe20000800000 */
[----:B------:R-:W-:-:S04]  /*1690*/  IMAD.IADD R23, R19, 0x1, R18 ;  /* 0x0000000113177824 */ /* 0x000fc800078e0212 */
[----:B------:R-:W-:Y:S01]  /*16a0*/  IMAD R29, R16, 0x2080, R23 ;  /* 0x00002080101d7824 */ /* 0x000fe200078e0217 */
[----:B------:R-:W-:-:S03]  /*16b0*/  CS2R R22, SRZ ;  /* 0x0000000000167805 */ /* 0x000fc6000001ff00 */
[----:B------:R-:W-:-:S03]  /*16c0*/  IMAD.WIDE R28, R29, 0x4, R2 ;  /* 0x000000041d1c7825 */ /* 0x000fc600078e0202 */
[----:B------:R-:W2:Y:S04]  /*16d0*/  @P0 LDG.E.EL.128 R20, desc[UR6][R30.64] ;  /* 0x000000061e140981 */ /* 0x000ea8000c2e1d00 */
[----:B------:R-:W2:Y:S01]  /*16e0*/  @P0 LDG.E.EL.128 R24, desc[UR6][R28.64] ;  /* 0x000000061c180981 */ /* 0x000ea2000c2e1d00 */
[----:B------:R-:W-:Y:S02]  /*16f0*/  P2R R102, PR, RZ, 0x4 ;  /* 0x00000004ff667803 */ /* 0x000fe40000000000 */
[C---:B--2---:R-:W-:Y:S02]  /*1700*/  FSETP.GT.AND P2, PT, R20.reuse, R24, PT ;  /* 0x000000181400720b */ /* 0x044fe40003f44000 */
[----:B------:R-:W-:Y:S02]  /*1710*/  FSETP.NAN.AND P1, PT, R20, R20, PT ;  /* 0x000000141400720b */ /* 0x000fe40003f28000 */
[----:B------:R-:W-:-:S09]  /*1720*/  P2R R123, PR, RZ, 0x4 ;  /* 0x00000004ff7b7803 */ /* 0x000fd20000000000 */
[----:B------:R-:W-:Y:S02]  /*1730*/  @!P2 SEL R20, R20, R24, P1 ;  /* 0x000000181414a207 */ /* 0x000fe40000800000 */
[C---:B------:R-:W-:Y:S02]  /*1740*/  FSETP.GT.AND P2, PT, R21.reuse, R25, PT ;  /* 0x000000191500720b */ /* 0x040fe40003f44000 */
[----:B------:R-:W-:Y:S02]  /*1750*/  FSETP.NAN.AND P1, PT, R21, R21, PT ;  /* 0x000000151500720b */ /* 0x000fe40003f28000 */
[----:B------:R-:W-:-:S09]  /*1760*/  P2R R126, PR, RZ, 0x4 ;  /* 0x00000004ff7e7803 */ /* 0x000fd20000000000 */
[----:B------:R-:W-:Y:S02]  /*1770*/  @!P2 SEL R21, R21, R25, P1 ;  /* 0x000000191515a207 */ /* 0x000fe40000800000 */
[C---:B------:R-:W-:Y:S02]  /*1780*/  FSETP.GT.AND P2, PT, R22.reuse, R26, PT ;  /* 0x0000001a1600720b */ /* 0x040fe40003f44000 */
[----:B------:R-:W-:Y:S02]  /*1790*/  FSETP.NAN.AND P1, PT, R22, R22, PT ;  /* 0x000000161600720b */ /* 0x000fe40003f28000 */
[----:B------:R-:W-:Y:S01]  /*17a0*/  P2R R127, PR, RZ, 0x4 ;  /* 0x00000004ff7f7803 */ /* 0x000fe20000000000 */
[----:B------:R-:W-:-:S08]  /*17b0*/  IMAD.IADD R25, R19, 0x1, R40 ;  /* 0x0000000113197824 */ /* 0x000fd000078e0228 */
[----:B------:R-:W-:Y:S02]  /*17c0*/  @!P2 SEL R22, R22, R26, P1 ;  /* 0x0000001a1616a207 */ /* 0x000fe40000800000 */
[C---:B------:R-:W-:Y:S02]  /*17d0*/  FSETP.GT.AND P2, PT, R23.reuse, R27, PT ;  /* 0x0000001b1700720b */ /* 0x040fe40003f44000 */
[----:B------:R-:W-:Y:S01]  /*17e0*/  FSETP.NAN.AND P1, PT, R23, R23, PT ;  /* 0x000000171700720b */ /* 0x000fe20003f28000 */
[----:B------:R-:W-:Y:S01]  /*17f0*/  IMAD R29, R16, 0x2080, R25 ;  /* 0x00002080101d7824 */ /* 0x000fe200078e0219 */
[----:B------:R-:W-:-:S03]  /*1800*/  CS2R R24, SRZ ;  /* 0x0000000000187805 */ /* 0x000fc6000001ff00 */
[----:B------:R-:W-:-:S06]  /*1810*/  IMAD.WIDE R28, R29, 0x4, R2 ;  /* 0x000000041d1c7825 */ /* 0x000fcc00078e0202 */
[----:B------:R-:W-:Y:S02]  /*1820*/  @!P2 SEL R23, R23, R27, P1 ;  /* 0x0000001b1717a207 */ /* 0x000fe40000800000 */
        /* <DEDUP_REMOVED lines=35> */
[----:B------:R-:W-:Y:S01]  /*1a60*/  P2R R110, PR, RZ, 0x4 ;  /* 0x00000004ff6e7803 */ /* 0x000fe20000000000 */
[----:B------:R-:W-:-:S08]  /*1a70*/  IMAD.IADD R25, R19, 0x1, R38 ;  /* 0x0000000113197824 */ /* 0x000fd000078e0226 */
[----:B------:R-:W-:Y:S02]  /*1a80*/  @P2 SEL R22, R22, R26, P1 ;  /* 0x0000001a16162207 */ /* 0x000fe40000800000 */
[-C--:B------:R-:W-:Y:S02]  /*1a90*/  FSETP.GEU.AND P2, PT, R27, R23.reuse, PT ;  /* 0x000000171b00720b */ /* 0x080fe40003f4e000 */
[----:B------:R-:W-:Y:S01]  /*1aa0*/  FSETP.NAN.AND P1, PT, R23, R23, PT ;  /* 0x000000171700720b */ /* 0x000fe20003f28000 */
[----:B------:R-:W-:Y:S01]  /*1ab0*/  IMAD R29, R16, 0x2080, R25 ;  /* 0x00002080101d7824 */ /* 0x000fe200078e0219 */
[----:B------:R-:W-:-:S03]  /*1ac0*/  CS2R R24, SRZ ;  /* 0x0000000000187805 */ /* 0x000fc6000001ff00 */
[----:B------:R-:W-:-:S06]  /*1ad0*/  IMAD.WIDE R28, R29, 0x4, R2 ;  /* 0x000000041d1c7825 */ /* 0x000fcc00078e0202 */
        /* <DEDUP_REMOVED lines=229> */
[----:B------:R-:W-:Y:S01]  /*2930*/  P2R R46, PR, RZ, 0x4 ;  /* 0x00000004ff2e7803 */ /* 0x000fe20000000000 */
[----:B------:R-:W-:Y:S01]  /*2940*/  VIADD R34, R18, 0x2300 ;  /* 0x0000230012227836 */ /* 0x000fe20000000000 */
[-C--:B--2---:R-:W-:Y:S02]  /*2950*/  FSETP.GEU.AND P2, PT, R28, R24.reuse, PT ;  /* 0x000000181c00720b */ /* 0x084fe40003f4e000 */
[----:B------:R-:W-:-:S11]  /*2960*/  FSETP.NAN.AND P1, PT, R24, R24, PT ;  /* 0x000000181800720b */ /* 0x000fd60003f28000 */
[----:B------:R-:W-:Y:S02]  /*2970*/  @P2 SEL R24, R24, R28, P1 ;  /* 0x0000001c18182207 */ /* 0x000fe40000800000 */
[-C--:B------:R-:W-:Y:S02]  /*2980*/  FSETP.GEU.AND P1, PT, R29, R25.reuse, PT ;  /* 0x000000191d00720b */ /* 0x080fe40003f2e000 */
[----:B------:R-:W-:Y:S02]  /*2990*/  FSETP.NAN.AND P3, PT, R25, R25, PT ;  /* 0x000000191900720b */ /* 0x000fe40003f68000 */
[----:B------:R-:W-:Y:S02]  /*29a0*/  FSETP.GEU.AND P4, PT, R30, R26, PT ;  /* 0x0000001a1e00720b */ /* 0x000fe40003f8e000 */
[----:B------:R-:W-:-:S07]  /*29b0*/  P2R R41, PR, RZ, 0x2 ;  /* 0x00000002ff297803 */ /* 0x000fce0000000000 */
[----:B------:R-:W-:Y:S02]  /*29c0*/  @P1 SEL R25, R25, R29, P3 ;  /* 0x0000001d19191207 */ /* 0x000fe40001800000 */
[----:B------:R-:W-:Y:S02]  /*29d0*/  FSETP.GEU.AND P1, PT, R31, R27, PT ;  /* 0x0000001b1f00720b */ /* 0x000fe40003f2e000 */
[----:B------:R-:W-:Y:S01]  /*29e0*/  FSETP.NAN.AND P3, PT, R26, R26, PT ;  /* 0x0000001a1a00720b */ /* 0x000fe20003f68000 */
[----:B------:R-:W-:-:S03]  /*29f0*/  IMAD.IADD R29, R15, 0x1, R34 ;  /* 0x000000010f1d7824 */ /* 0x000fc600078e0222 */
[----:B------:R-:W-:Y:S02]  /*2a00*/  @P4 SEL R26, R26, R30, P3 ;  /* 0x0000001e1a1a4207 */ /* 0x000fe40001800000 */
[----:B------:R-:W-:Y:S01]  /*2a10*/  FSETP.NAN.AND P3, PT, R27, R27, PT ;  /* 0x0000001b1b00720b */ /* 0x000fe20003f68000 */
[----:B------:R-:W-:Y:S01]  /*2a20*/  IMAD R33, R16, 0x2080, R29 ;  /* 0x0000208010217824 */ /* 0x000fe200078e021d */
[----:B------:R-:W-:-:S03]  /*2a30*/  CS2R R28, SRZ ;  /* 0x00000000001c7805 */ /* 0x000fc6000001ff00 */
[----:B------:R-:W-:Y:S02]  /*2a40*/  @P1 SEL R27, R27, R31, P3 ;  /* 0x0000001f1b1b1207 */ /* 0x000fe40001800000 */
[----:B------:R-:W-:Y:S01]  /*2a50*/  CS2R R30, SRZ ;  /* 0x00000000001e7805 */ /* 0x000fe2000001ff00 */
[----:B------:R-:W-:-:S05]  /*2a60*/  IMAD.WIDE R32, R33, 0x4, R2 ;  /* 0x0000000421207825 */ /* 0x000fca00078e0202 */
        /* <DEDUP_REMOVED lines=23> */
[----:B------:R-:W-:Y:S01]  /*2be0*/  P2R R141, PR, RZ, 0x2 ;  /* 0x00000002ff8d7803 */ /* 0x000fe20000000000 */
[----:B------:R-:W-:-:S04]  /*2bf0*/  IMAD.IADD R19, R19, 0x1, R34 ;  /* 0x0000000113137824 */ /* 0x000fc800078e0222 */
[----:B------:R-:W-:-:S04]  /*2c00*/  IMAD R19, R16, 0x2080, R19 ;  /* 0x0000208010137824 */ /* 0x000fc800078e0213 */
[----:B------:R-:W-:-:S04]  /*2c10*/  IMAD.WIDE R18, R19, 0x4, R2 ;  /* 0x0000000413127825 */ /* 0x000fc800078e0202 */
[----:B------:R-:W-:-:S04]  /*2c20*/  IMAD.IADD R35, R35, 0x1, R34 ;  /* 0x0000000123237824 */ /* 0x000fc800078e0222 */
[----:B------:R-:W-:Y:S01]  /*2c30*/  IMAD R35, R16, 0x2080, R35 ;  /* 0x0000208010237824 */ /* 0x000fe200078e0223 */
[----:B------:R-:W-:-:S03]  /*2c40*/  CS2R R16, SRZ ;  /* 0x0000000000107805 */ /* 0x000fc6000001ff00 */
        /* <DEDUP_REMOVED lines=18> */
[----:B------:R1:W2:Y:S02]  /*2d70*/  @P0 LDG.E.EL.128 R8, desc[UR6][R18.64] ;  /* 0x0000000612080981 */ /* 0x0002a4000c2e1d00 */
[----:B-1----:R-:W-:-:S06]  /*2d80*/  CS2R R18, SRZ ;  /* 0x0000000000127805 */ /* 0x002fcc000001ff00 */
[----:B------:R-:W3:Y:S01]  /*2d90*/  @P0 LDG.E.EL.128 R16, desc[UR6][R2.64] ;  /* 0x0000000602100981 */ /* 0x000ee2000c2e1d00 */
[----:B------:R-:W-:Y:S02]  /*2da0*/  P2R R152, PR, RZ, 0x2 ;  /* 0x00000002ff987803 */ /* 0x000fe40000000000 */
        /* <DEDUP_REMOVED lines=17> */
[----:B------:R-:W-:-:S04]  /*2ec0*/  ISETP.NE.AND P1, PT, R130, RZ, PT ;  /* 0x000000ff8200720c */ /* 0x000fc80003f25270 */
[----:B------:R-:W-:Y:S02]  /*2ed0*/  P2R R165, PR, RZ, 0x2 ;  /* 0x00000002ffa57803 */ /* 0x000fe40000000000 */
        /* <DEDUP_REMOVED lines=22> */
[----:B------:R-:W-:Y:S02]  /*3040*/  ISETP.NE.AND P1, PT, R126, RZ, PT ;  /* 0x000000ff7e00720c */ /* 0x000fe40003f25270 */
[----:B---3--:R-:W-:Y:S02]  /*3050*/  FSETP.GEU.AND P3, PT, R24, R16, PT ;  /* 0x000000101800720b */ /* 0x008fe40003f6e000 */
[----:B------:R-:W-:Y:S02]  /*3060*/  P2R R58, PR, RZ, 0x2 ;  /* 0x00000002ff3a7803 */ /* 0x000fe40000000000 */
[----:B------:R-:W-:-:S04]  /*3070*/  ISETP.NE.AND P1, PT, R127, RZ, PT ;  /* 0x000000ff7f00720c */ /* 0x000fc80003f25270 */
[----:B------:R-:W-:Y:S02]  /*3080*/  P2R R57, PR, RZ, 0x2 ;  /* 0x00000002ff397803 */ /* 0x000fe40000000000 */
[----:B------:R-:W-:Y:S02]  /*3090*/  ISETP.NE.AND P1, PT, R129, RZ, PT ;  /* 0x000000ff8100720c */ /* 0x000fe40003f25270 */
[C---:B------:R-:W-:Y:S02]  /*30a0*/  FSETP.NAN.AND P4, PT, R16.reuse, R16, PT ;  /* 0x000000101000720b */ /* 0x040fe40003f88000 */
[----:B------:R-:W-:Y:S02]  /*30b0*/  P2R R56, PR, RZ, 0x2 ;  /* 0x00000002ff387803 */ /* 0x000fe40000000000 */
[----:B------:R-:W-:Y:S02]  /*30c0*/  ISETP.NE.AND P1, PT, R75, RZ, PT ;  /* 0x000000ff4b00720c */ /* 0x000fe40003f25270 */
[----:B------:R-:W-:-:S02]  /*30d0*/  @P3 SEL R16, R16, R24, P4 ;  /* 0x0000001810103207 */ /* 0x000fc40002000000 */
[----:B------:R-:W-:Y:S02]  /*30e0*/  FSETP.GEU.AND P4, PT, R25, R17, PT ;  /* 0x000000111900720b */ /* 0x000fe40003f8e000 */
        /* <DEDUP_REMOVED lines=8> */
[-C--:B------:R-:W-:Y:S02]  /*3170*/  FSETP.GEU.AND P5, PT, R26, R18.reuse, PT ;  /* 0x000000121a00720b */ /* 0x080fe40003fae000 */
[----:B------:R-:W-:Y:S02]  /*3180*/  P2R R32, PR, RZ, 0x2 ;  /* 0x00000002ff207803 */ /* 0x000fe40000000000 */
[----:B------:R-:W-:Y:S02]  /*3190*/  ISETP.NE.AND P1, PT, R48, RZ, PT ;  /* 0x000000ff3000720c */ /* 0x000fe40003f25270 */
[----:B------:R-:W-:Y:S02]  /*31a0*/  FSETP.NAN.AND P6, PT, R18, R18, PT ;  /* 0x000000121200720b */ /* 0x000fe40003fc8000 */
[----:B------:R-:W-:Y:S02]  /*31b0*/  P2R R23, PR, RZ, 0x2 ;  /* 0x00000002ff177803 */ /* 0x000fe40000000000 */
[----:B------:R-:W-:-:S03]  /*31c0*/  ISETP.NE.AND P1, PT, R43, RZ, PT ;  /* 0x000000ff2b00720c */ /* 0x000fc60003f25270 */
[----:B------:R-:W-:Y:S02]  /*31d0*/  @P5 SEL R18, R18, R26, P6 ;  /* 0x0000001a12125207 */ /* 0x000fe40003000000 */
[----:B------:R-:W-:Y:S02]  /*31e0*/  P2R R22, PR, RZ, 0x2 ;  /* 0x00000002ff167803 */ /* 0x000fe40000000000 */
[----:B------:R-:W-:Y:S02]  /*31f0*/  ISETP.NE.AND P1, PT, R51, RZ, PT ;  /* 0x000000ff3300720c */ /* 0x000fe40003f25270 */
[----:B------:R-:W-:Y:S02]  /*3200*/  FSETP.GEU.AND P6, PT, R27, R19, PT ;  /* 0x000000131b00720b */ /* 0x000fe40003fce000 */
[----:B------:R-:W-:Y:S02]  /*3210*/  P2R R21, PR, RZ, 0x2 ;  /* 0x00000002ff157803 */ /* 0x000fe40000000000 */
[----:B------:R-:W-:-:S04]  /*3220*/  ISETP.NE.AND P1, PT, R49, RZ, PT ;  /* 0x000000ff3100720c */ /* 0x000fc80003f25270 */
[----:B------:R-:W-:Y:S02]  /*3230*/  P2R R20, PR, RZ, 0x2 ;  /* 0x00000002ff147803 */ /* 0x000fe40000000000 */
[----:B------:R-:W-:-:S04]  /*3240*/  FSETP.NAN.AND P1, PT, R19, R19, PT ;  /* 0x000000131300720b */ /* 0x000fc80003f28000 */
[----:B------:R-:W-:Y:S02]  /*3250*/  @P6 SEL R19, R19, R27, P1 ;  /* 0x0000001b13136207 */ /* 0x000fe40000800000 */
[----:B------:R-:W-:-:S04]  /*3260*/  ISETP.NE.AND P1, PT, R20, RZ, PT ;  /* 0x000000ff1400720c */ /* 0x000fc80003f25270 */
[----:B------:R-:W-:Y:S02]  /*3270*/  SEL R2, RZ, 0x1, !P1 ;  /* 0x00000001ff027807 */ /* 0x000fe40004800000 */
        /* <DEDUP_REMOVED lines=10> */
[----:B------:R-:W-:Y:S02]  /*3320*/  ISETP.NE.AND P1, PT, R36, RZ, PT ;  /* 0x000000ff2400720c */ /* 0x000fe40003f25270 */
[----:B------:R-:W-:Y:S02]  /*3330*/  P2R R55, PR, RZ, 0x40 ;  /* 0x00000040ff377803 */ /* 0x000fe40000000000 */
[----:B------:R-:W-:Y:S02]  /*3340*/  ISETP.NE.AND P6, PT, R79, RZ, PT ;  /* 0x000000ff4f00720c */ /* 0x000fe40003fc5270 */
[----:B------:R-:W-:-:S04]  /*3350*/  SEL R24, RZ, 0x1, !P1 ;  /* 0x00000001ff187807 */ /* 0x000fc80004800000 */
[----:B------:R-:W-:Y:S02]  /*3360*/  SEL R24, R24, 0x2, P6 ;  /* 0x0000000218187807 */ /* 0x000fe40003000000 */
[----:B------:R-:W-:Y:S02]  /*3370*/  ISETP.NE.AND P6, PT, R88, RZ, PT ;  /* 0x000000ff5800720c */ /* 0x000fe40003fc5270 */
[----:B------:R-:W-:Y:S02]  /*3380*/  P2R R48, PR, RZ, 0x8 ;  /* 0x00000008ff307803 */ /* 0x000fe40000000000 */
[----:B------:R-:W-:Y:S02]  /*3390*/  ISETP.NE.AND P3, PT, R125, RZ, PT ;  /* 0x000000ff7d00720c */ /* 0x000fe40003f65270 */
[----:B------:R-:W-:Y:S02]  /*33a0*/  ISETP.NE.AND P1, PT, R37, RZ, PT ;  /* 0x000000ff2500720c */ /* 0x000fe40003f25270 */
[----:B------:R-:W-:-:S02]  /*33b0*/  P2R R125, PR, RZ, 0x40 ;  /* 0x00000040ff7d7803 */ /* 0x000fc40000000000 */
[----:B------:R-:W-:Y:S02]  /*33c0*/  ISETP.NE.AND P6, PT, R87, RZ, PT ;  /* 0x000000ff5700720c */ /* 0x000fe40003fc5270 */
[----:B------:R-:W-:Y:S02]  /*33d0*/  P2R R49, PR, RZ, 0x10 ;  /* 0x00000010ff317803 */ /* 0x000fe40000000000 */
[----:B------:R-:W-:Y:S02]  /*33e0*/  SEL R25, RZ, 0x1, !P1 ;  /* 0x00000001ff197807 */ /* 0x000fe40004800000 */
[----:B------:R-:W-:Y:S02]  /*33f0*/  ISETP.NE.AND P4, PT, R124, RZ, PT ;  /* 0x000000ff7c00720c */ /* 0x000fe40003f85270 */
[----:B------:R-:W-:Y:S02]  /*3400*/  ISETP.NE.AND P1, PT, R56, RZ, PT ;  /* 0x000000ff3800720c */ /* 0x000fe40003f25270 */
[----:B------:R-:W-:-:S02]  /*3410*/  P2R R124, PR, RZ, 0x40 ;  /* 0x00000040ff7c7803 */ /* 0x000fc40000000000 */
[----:B------:R-:W-:Y:S02]  /*3420*/  ISETP.NE.AND P6, PT, R59, RZ, PT ;  /* 0x000000ff3b00720c */ /* 0x000fe40003fc5270 */
[----:B------:R-:W-:Y:S02]  /*3430*/  SEL R26, RZ, 0x1, !P1 ;  /* 0x00000001ff1a7807 */ /* 0x000fe40004800000 */
[----:B------:R-:W-:Y:S02]  /*3440*/  ISETP.NE.AND P1, PT, R57, RZ, PT ;  /* 0x000000ff3900720c */ /* 0x000fe40003f25270 */
[----:B------:R-:W-:Y:S02]  /*3450*/  P2R R123, PR, RZ, 0x40 ;  /* 0x00000040ff7b7803 */ /* 0x000fe40000000000 */
[----:B------:R-:W-:Y:S02]  /*3460*/  ISETP.NE.AND P6, PT, R61, RZ, PT ;  /* 0x000000ff3d00720c */ /* 0x000fe40003fc5270 */
[----:B------:R-:W-:-:S02]  /*3470*/  SEL R27, RZ, 0x1, !P1 ;  /* 0x00000001ff1b7807 */ /* 0x000fc40004800000 */
[----:B------:R-:W-:Y:S02]  /*3480*/  ISETP.NE.AND P1, PT, R58, RZ, PT ;  /* 0x000000ff3a00720c */ /* 0x000fe40003f25270 */
[----:B------:R-:W-:Y:S02]  /*3490*/  P2R R88, PR, RZ, 0x40 ;  /* 0x00000040ff587803 */ /* 0x000fe40000000000 */
[----:B------:R-:W-:Y:S02]  /*34a0*/  ISETP.NE.AND P6, PT, R62, RZ, PT ;  /* 0x000000ff3e00720c */ /* 0x000fe40003fc5270 */
[----:B------:R-:W-:Y:S02]  /*34b0*/  SEL R32, RZ, 0x1, !P1 ;  /* 0x00000001ff207807 */ /* 0x000fe40004800000 */
[----:B------:R-:W-:Y:S02]  /*34c0*/  ISETP.NE.AND P1, PT, R81, RZ, PT ;  /* 0x000000ff5100720c */ /* 0x000fe40003f25270 */
[----:B------:R-:W-:-:S02]  /*34d0*/  P2R R87, PR, RZ, 0x40 ;  /* 0x00000040ff577803 */ /* 0x000fc40000000000 */
[----:B------:R-:W-:Y:S02]  /*34e0*/  ISETP.NE.AND P6, PT, R60, RZ, PT ;  /* 0x000000ff3c00720c */ /* 0x000fe40003fc5270 */
[----:B------:R-:W-:Y:S02]  /*34f0*/  SEL R33, RZ, 0x1, !P1 ;  /* 0x00000001ff217807 */ /* 0x000fe40004800000 */
[----:B------:R-:W-:Y:S02]  /*3500*/  ISETP.NE.AND P1, PT, R82, RZ, PT ;  /* 0x000000ff5200720c */ /* 0x000fe40003f25270 */
[----:B------:R-:W-:Y:S02]  /*3510*/  P2R R82, PR, RZ, 0x40 ;  /* 0x00000040ff527803 */ /* 0x000fe40000000000 */
[----:B------:R-:W-:-:S04]  /*3520*/  ISETP.NE.AND P6, PT, R156, RZ, PT ;  /* 0x000000ff9c00720c */ /* 0x000fc80003fc5270 */
[----:B------:R-:W-:Y:S02]  /*3530*/  P2R R81, PR, RZ, 0x40 ;  /* 0x00000040ff517803 */ /* 0x000fe40000000000 */
[----:B------:R-:W-:Y:S02]  /*3540*/  ISETP.NE.AND P6, PT, R155, RZ, PT ;  /* 0x000000ff9b00720c */ /* 0x000fe40003fc5270 */
[----:B------:R-:W-:Y:S02]  /*3550*/  P2R R51, PR, RZ, 0x20 ;  /* 0x00000020ff337803 */ /* 0x000fe40000000000 */
[----:B------:R-:W-:Y:S02]  /*3560*/  ISETP.NE.AND P5, PT, R80, RZ, PT ;  /* 0x000000ff5000720c */ /* 0x000fe40003fa5270 */
        /* <DEDUP_REMOVED lines=24> */
[----:B------:R-:W-:Y:S02]  /*36f0*/  SEL R34, RZ, 0x1, !P1 ;  /* 0x00000001ff227807 */ /* 0x000fe40004800000 */
[----:B------:R-:W-:Y:S02]  /*3700*/  P2R R56, PR, RZ, 0x40 ;  /* 0x00000040ff387803 */ /* 0x000fe40000000000 */
[----:B------:R-:W-:Y:S02]  /*3710*/  ISETP.NE.AND P6, PT, R54, RZ, PT ;  /* 0x000000ff3600720c */ /* 0x000fe40003fc5270 */
[----:B------:R-:W-:-:S02]  /*3720*/  ISETP.NE.AND P1, PT, R130, RZ, PT ;  /* 0x000000ff8200720c */ /* 0x000fc40003f25270 */
[----:B------:R-:W-:Y:S02]  /*3730*/  P2R R54, PR, RZ, 0x40 ;  /* 0x00000040ff367803 */ /* 0x000fe40000000000 */
[----:B------:R-:W-:Y:S02]  /*3740*/  SEL R35, RZ, 0x1, !P1 ;  /* 0x00000001ff237807 */ /* 0x000fe40004800000 */
[----:B------:R-:W-:Y:S02]  /*3750*/  ISETP.NE.AND P6, PT, R53, RZ, PT ;  /* 0x000000ff3500720c */ /* 0x000fe40003fc5270 */
[----:B------:R-:W-:Y:S02]  /*3760*/  ISETP.NE.AND P1, PT, R157, RZ, PT ;  /* 0x000000ff9d00720c */ /* 0x000fe40003f25270 */
[----:B------:R-:W-:Y:S02]  /*3770*/  P2R R53, PR, RZ, 0x40 ;  /* 0x00000040ff357803 */ /* 0x000fe40000000000 */
[----:B------:R-:W-:-:S02]  /*3780*/  SEL R36, RZ, 0x1, !P1 ;  /* 0x00000001ff247807 */ /* 0x000fc40004800000 */
[----:B------:R-:W-:Y:S02]  /*3790*/  ISETP.NE.AND P6, PT, R150, RZ, PT ;  /* 0x000000ff9600720c */ /* 0x000fe40003fc5270 */
[----:B------:R-:W-:Y:S02]  /*37a0*/  ISETP.NE.AND P1, PT, R158, RZ, PT ;  /* 0x000000ff9e00720c */ /* 0x000fe40003f25270 */
[----:B------:R-:W-:Y:S02]  /*37b0*/  P2R R52, PR, RZ, 0x40 ;  /* 0x00000040ff347803 */ /* 0x000fe40000000000 */
[----:B------:R-:W-:Y:S02]  /*37c0*/  SEL R37, RZ, 0x1, !P1 ;  /* 0x00000001ff257807 */ /* 0x000fe40004800000 */
[----:B------:R-:W-:Y:S02]  /*37d0*/  ISETP.NE.AND P6, PT, R148, RZ, PT ;  /* 0x000000ff9400720c */ /* 0x000fe40003fc5270 */
[----:B------:R-:W-:-:S02]  /*37e0*/  ISETP.NE.AND P1, PT, R159, RZ, PT ;  /* 0x000000ff9f00720c */ /* 0x000fc40003f25270 */
[----:B------:R-:W-:Y:S02]  /*37f0*/  P2R R50, PR, RZ, 0x40 ;  /* 0x00000040ff327803 */ /* 0x000fe40000000000 */
[----:B------:R-:W-:Y:S02]  /*3800*/  SEL R2, R2, 0x2, P1 ;  /* 0x0000000202027807 */ /* 0x000fe40000800000 */
[----:B------:R-:W-:Y:S02]  /*3810*/  ISETP.NE.AND P6, PT, R147, RZ, PT ;  /* 0x000000ff9300720c */ /* 0x000fe40003fc5270 */
[----:B------:R-:W-:Y:S02]  /*3820*/  ISETP.NE.AND P1, PT, R160, RZ, PT ;  /* 0x000000ffa000720c */ /* 0x000fe40003f25270 */
[----:B------:R-:W-:Y:S02]  /*3830*/  SEL R35, R35, 0x2, P6 ;  /* 0x0000000223237807 */ /* 0x000fe40003000000 */
[----:B------:R-:W-:-:S02]  /*3840*/  SEL R3, R3, 0x2, P1 ;  /* 0x0000000203037807 */ /* 0x000fc40000800000 */
[----:B------:R-:W-:Y:S02]  /*3850*/  ISETP.NE.AND P6, PT, R50, RZ, PT ;  /* 0x000000ff3200720c */ /* 0x000fe40003fc5270 */
[----:B------:R-:W-:Y:S02]  /*3860*/  ISETP.NE.AND P1, PT, R161, RZ, PT ;  /* 0x000000ffa100720c */ /* 0x000fe40003f25270 */
[----:B------:R-:W-:Y:S02]  /*3870*/  SEL R36, R36, 0x2, P6 ;  /* 0x0000000224247807 */ /* 0x000fe40003000000 */
[----:B------:R-:W-:Y:S02]  /*3880*/  SEL R20, R20, 0x2, P1 ;  /* 0x0000000214147807 */ /* 0x000fe40000800000 */
[----:B------:R-:W-:Y:S02]  /*3890*/  ISETP.NE.AND P6, PT, R52, RZ, PT ;  /* 0x000000ff3400720c */ /* 0x000fe40003fc5270 */
[----:B------:R-:W-:-:S02]  /*38a0*/  ISETP.NE.AND P1, PT, R162, RZ, PT ;  /* 0x000000ffa200720c */ /* 0x000fc40003f25270 */
[----:B------:R-:W-:Y:S02]  /*38b0*/  SEL R37, R37, 0x2, P6 ;  /* 0x0000000225257807 */ /* 0x000fe40003000000 */
[----:B------:R-:W-:Y:S02]  /*38c0*/  SEL R21, R21, 0x2, P1 ;  /* 0x0000000215157807 */ /* 0x000fe40000800000 */
[----:B------:R-:W-:-:S04]  /*38d0*/  ISETP.NE.AND P6, PT, R53, RZ, PT ;  /* 0x000000ff3500720c */ /* 0x000fc80003fc5270 */
[----:B------:R-:W-:Y:S02]  /*38e0*/  SEL R21, R21, 0x3, P6 ;  /* 0x0000000315157807 */ /* 0x000fe40003000000 */
[----:B------:R-:W-:-:S04]  /*38f0*/  ISETP.NE.AND P6, PT, R54, RZ, PT ;  /* 0x000000ff3600720c */ /* 0x000fc80003fc5270 */
[----:B------:R-:W-:Y:S02]  /*3900*/  SEL R20, R20, 0x3, P6 ;  /* 0x0000000314147807 */ /* 0x000fe40003000000 */
[----:B------:R-:W-:-:S04]  /*3910*/  ISETP.NE.AND P6, PT, R56, RZ, PT ;  /* 0x000000ff3800720c */ /* 0x000fc80003fc5270 */
[----:B------:R-:W-:Y:S02]  /*3920*/  SEL R3, R3, 0x3, P6 ;  /* 0x0000000303037807 */ /* 0x000fe40003000000 */
[----:B------:R-:W-:Y:S02]  /*3930*/  ISETP.NE.AND P6, PT, R57, RZ, PT ;  /* 0x000000ff3900720c */ /* 0x000fe40003fc5270 */
[----:B------:R-:W-:Y:S02]  /*3940*/  SEL R25, R25, 0x2, P5 ;  /* 0x0000000219197807 */ /* 0x000fe40002800000 */
[----:B------:R-:W-:Y:S02]  /*3950*/  SEL R2, R2, 0x3, P6 ;  /* 0x0000000302027807 */ /* 0x000fe40003000000 */
[----:B------:R-:W-:Y:S02]  /*3960*/  ISETP.NE.AND P6, PT, R58, RZ, PT ;  /* 0x000000ff3a00720c */ /* 0x000fe40003fc5270 */
[----:B------:R-:W-:-:S02]  /*3970*/  ISETP.NE.AND P1, PT, R163, RZ, PT ;  /* 0x000000ffa300720c */ /* 0x000fc40003f25270 */
[----:B------:R-:W-:Y:S02]  /*3980*/  SEL R25, R25, 0x3, P6 ;  /* 0x0000000319197807 */ /* 0x000fe40003000000 */
        /* <DEDUP_REMOVED lines=8> */
[----:B------:R-:W-:Y:S02]  /*3a10*/  ISETP.NE.AND P6, PT, R61, RZ, PT ;  /* 0x000000ff3d00720c */ /* 0x000fe40003fc5270 */
[----:B------:R-:W-:Y:S02]  /*3a20*/  P2R R43, PR, RZ, 0x1 ;  /* 0x00000001ff2b7803 */ /* 0x000fe40000000000 */
[----:B------:R-:W-:-:S02]  /*3a30*/  SEL R22, R22, 0x3, P6 ;  /* 0x0000000316167807 */ /* 0x000fc40003000000 */
[----:B------:R-:W-:Y:S02]  /*3a40*/  SEL R33, R33, 0x2, P1 ;  /* 0x0000000221217807 */ /* 0x000fe40000800000 */
[----:B------:R-:W-:Y:S02]  /*3a50*/  ISETP.NE.AND P6, PT, R62, RZ, PT ;  /* 0x000000ff3e00720c */ /* 0x000fe40003fc5270 */
[----:B------:R-:W-:Y:S02]  /*3a60*/  ISETP.NE.AND P0, PT, R128, RZ, PT ;  /* 0x000000ff8000720c */ /* 0x000fe40003f05270 */
[----:B------:R-:W-:Y:S02]  /*3a70*/  SEL R33, R33, 0x3, P6 ;  /* 0x0000000321217807 */ /* 0x000fe40003000000 */
[----:B------:R-:W-:Y:S02]  /*3a80*/  SEL R32, R32, 0x2, P0 ;  /* 0x0000000220207807 */ /* 0x000fe40000000000 */
[----:B------:R-:W-:-:S02]  /*3a90*/  ISETP.NE.AND P6, PT, R75, RZ, PT ;  /* 0x000000ff4b00720c */ /* 0x000fc40003fc5270 */
[----:B------:R-:W-:Y:S02]  /*3aa0*/  SEL R27, R27, 0x2, P3 ;  /* 0x000000021b1b7807 */ /* 0x000fe40001800000 */
[----:B------:R-:W-:Y:S02]  /*3ab0*/  SEL R32, R32, 0x3, P6 ;  /* 0x0000000320207807 */ /* 0x000fe40003000000 */
[----:B------:R-:W-:Y:S02]  /*3ac0*/  ISETP.NE.AND P6, PT, R76, RZ, PT ;  /* 0x000000ff4c00720c */ /* 0x000fe40003fc5270 */
[----:B------:R-:W-:Y:S02]  /*3ad0*/  SEL R26, R26, 0x2, P4 ;  /* 0x000000021a1a7807 */ /* 0x000fe40002000000 */
[----:B------:R-:W-:Y:S02]  /*3ae0*/  SEL R27, R27, 0x3, P6 ;  /* 0x000000031b1b7807 */ /* 0x000fe40003000000 */
[----:B------:R-:W-:-:S04]  /*3af0*/  ISETP.NE.AND P6, PT, R77, RZ, PT ;  /* 0x000000ff4d00720c */ /* 0x000fc80003fc5270 */
[----:B------:R-:W-:Y:S02]  /*3b00*/  SEL R26, R26, 0x3, P6 ;  /* 0x000000031a1a7807 */ /* 0x000fe40003000000 */
[----:B------:R-:W-:-:S04]  /*3b10*/  ISETP.NE.AND P6, PT, R78, RZ, PT ;  /* 0x000000ff4e00720c */ /* 0x000fc80003fc5270 */
[----:B------:R-:W-:Y:S02]  /*3b20*/  SEL R37, R37, 0x3, P6 ;  /* 0x0000000325257807 */ /* 0x000fe40003000000 */
[----:B------:R-:W-:Y:S02]  /*3b30*/  ISETP.NE.AND P6, PT, R79, RZ, PT ;  /* 0x000000ff4f00720c */ /* 0x000fe40003fc5270 */
[----:B------:R-:W-:Y:S02]  /*3b40*/  P2R R40, PR, RZ, 0x4 ;  /* 0x00000004ff287803 */ /* 0x000fe40000000000 */
        /* <DEDUP_REMOVED lines=80> */
[----:B------:R-:W-:Y:S02]  /*4050*/  ISETP.NE.AND P4, PT, R90, RZ, PT ;  /* 0x000000ff5a00720c */ /* 0x000fe40003f85270 */
[----:B------:R-:W-:Y:S02]  /*4060*/  SEL R3, R3, 0x5, P6 ;  /* 0x0000000503037807 */ /* 0x000fe40003000000 */
[----:B------:R-:W-:Y:S02]  /*4070*/  ISETP.NE.AND P6, PT, R57, RZ, PT ;  /* 0x000000ff3900720c */ /* 0x000fe40003fc5270 */
[----:B------:R-:W-:-:S02]  /*4080*/  SEL R25, R25, 0x4, P4 ;  /* 0x0000000419197807 */ /* 0x000fc40002000000 */
[----:B------:R-:W-:Y:S02]  /*4090*/  SEL R2, R2, 0x5, P6 ;  /* 0x0000000502027807 */ /* 0x000fe40003000000 */
[----:B------:R-:W-:Y:S02]  /*40a0*/  ISETP.NE.AND P6, PT, R58, RZ, PT ;  /* 0x000000ff3a00720c */ /* 0x000fe40003fc5270 */
[----:B------:R-:W-:Y:S02]  /*40b0*/  ISETP.NE.AND P5, PT, R89, RZ, PT ;  /* 0x000000ff5900720c */ /* 0x000fe40003fa5270 */
[----:B------:R-:W-:Y:S02]  /*40c0*/  SEL R25, R25, 0x5, P6 ;  /* 0x0000000519197807 */ /* 0x000fe40003000000 */
        /* <DEDUP_REMOVED lines=13> */
[----:B------:R-:W-:-:S02]  /*41a0*/  ISETP.NE.AND P6, PT, R67, RZ, PT ;  /* 0x000000ff4300720c */ /* 0x000fc40003fc5270 */
[----:B------:R-:W-:Y:S02]  /*41b0*/  ISETP.NE.AND P0, PT, R118, RZ, PT ;  /* 0x000000ff7600720c */ /* 0x000fe40003f05270 */
[----:B------:R-:W-:Y:S02]  /*41c0*/  SEL R32, R32, 0x5, P6 ;  /* 0x0000000520207807 */ /* 0x000fe40003000000 */
[----:B------:R-:W-:Y:S02]  /*41d0*/  SEL R27, R27, 0x4, P0 ;  /* 0x000000041b1b7807 */ /* 0x000fe40000000000 */
[----:B------:R-:W-:Y:S02]  /*41e0*/  ISETP.NE.AND P6, PT, R68, RZ, PT ;  /* 0x000000ff4400720c */ /* 0x000fe40003fc5270 */
[----:B------:R-:W-:Y:S02]  /*41f0*/  ISETP.NE.AND P3, PT, R116, RZ, PT ;  /* 0x000000ff7400720c */ /* 0x000fe40003f65270 */
[----:B------:R-:W-:-:S02]  /*4200*/  SEL R27, R27, 0x5, P6 ;  /* 0x000000051b1b7807 */ /* 0x000fc40003000000 */
        /* <DEDUP_REMOVED lines=8> */
[----:B------:R-:W-:-:S04]  /*4290*/  ISETP.NE.AND P6, PT, R76, RZ, PT ;  /* 0x000000ff4c00720c */ /* 0x000fc80003fc5270 */
[----:B------:R-:W-:Y:S02]  /*42a0*/  SEL R38, R35, 0x5, P6 ;  /* 0x0000000523267807 */ /* 0x000fe40003000000 */
        /* <DEDUP_REMOVED lines=28> */
[----:B------:R-:W-:Y:S02]  /*4470*/  ISETP.NE.AND P6, PT, R77, RZ, PT ;  /* 0x000000ff4d00720c */ /* 0x000fe40003fc5270 */
[----:B------:R-:W-:Y:S02]  /*4480*/  ISETP.NE.AND P0, PT, R117, RZ, PT ;  /* 0x000000ff7500720c */ /* 0x000fe40003f05270 */
[----:B------:R-:W-:Y:S02]  /*4490*/  P2R R27, PR, RZ, 0x2 ;  /* 0x00000002ff1b7803 */ /* 0x000fe40000000000 */
[----:B------:R-:W-:-:S02]  /*44a0*/  ISETP.NE.AND P1, PT, R42, RZ, PT ;  /* 0x000000ff2a00720c */ /* 0x000fc40003f25270 */
[----:B------:R-:W-:Y:S02]  /*44b0*/  SEL R39, R34, 0x5, P6 ;  /* 0x0000000522277807 */ /* 0x000fe40003000000 */
[----:B------:R-:W-:Y:S02]  /*44c0*/  ISETP.NE.AND P6, PT, R78, RZ, PT ;  /* 0x000000ff4e00720c */ /* 0x000fe40003fc5270 */
[----:B------:R-:W-:Y:S02]  /*44d0*/  SEL R34, R26, 0x6, P0 ;  /* 0x000000061a227807 */ /* 0x000fe40000000000 */
[----:B------:R-:W-:Y:S02]  /*44e0*/  P2R R26, PR, RZ, 0x2 ;  /* 0x00000002ff1a7803 */ /* 0x000fe40000000000 */
[----:B------:R-:W-:Y:S02]  /*44f0*/  ISETP.NE.AND P1, PT, R103, RZ, PT ;  /* 0x000000ff6700720c */ /* 0x000fe40003f25270 */
[----:B------:R-:W-:-:S02]  /*4500*/  SEL R2, R2, 0x6, P6 ;  /* 0x0000000602027807 */ /* 0x000fc40003000000 */
[----:B------:R-:W-:Y:S02]  /*4510*/  ISETP.NE.AND P6, PT, R79, RZ, PT ;  /* 0x000000ff4f00720c */ /* 0x000fe40003fc5270 */
[----:B------:R-:W-:Y:S02]  /*4520*/  SEL R33, R33, 0x6, P1 ;  /* 0x0000000621217807 */ /* 0x000fe40000800000 */
[----:B------:R-:W-:Y:S02]  /*4530*/  ISETP.NE.AND P1, PT, R26, RZ, PT ;  /* 0x000000ff1a00720c */ /* 0x000fe40003f25270 */
[----:B------:R-:W-:Y:S02]  /*4540*/  SEL R3, R3, 0x6, P6 ;  /* 0x0000000603037807 */ /* 0x000fe40003000000 */
        /* <DEDUP_REMOVED lines=15> */
[----:B------:R-:W-:Y:S02]  /*4640*/  P2R R65, PR, RZ, 0x40 ;  /* 0x00000040ff417803 */ /* 0x000fe40000000000 */
[----:B------:R-:W-:Y:S02]  /*4650*/  ISETP.NE.AND P6, PT, R140, RZ, PT ;  /* 0x000000ff8c00720c */ /* 0x000fe40003fc5270 */
[----:B------:R-:W-:Y:S02]  /*4660*/  SEL R21, R21, 0x7, P1 ;  /* 0x0000000715157807 */ /* 0x000fe40000800000 */
[----:B------:R-:W-:Y:S02]  /*4670*/  ISETP.NE.AND P1, PT, R52, RZ, PT ;  /* 0x000000ff3400720c */ /* 0x000fe40003f25270 */
[----:B------:R-:W-:-:S02]  /*4680*/  P2R R64, PR, RZ, 0x40 ;  /* 0x00000040ff407803 */ /* 0x000fc40000000000 */
[----:B------:R-:W-:Y:S02]  /*4690*/  ISETP.NE.AND P6, PT, R138, RZ, PT ;  /* 0x000000ff8a00720c */ /* 0x000fe40003fc5270 */
[----:B------:R-:W-:Y:S02]  /*46a0*/  SEL R20, R20, 0x7, P1 ;  /* 0x0000000714147807 */ /* 0x000fe40000800000 */
[----:B------:R-:W-:Y:S02]  /*46b0*/  ISETP.NE.AND P1, PT, R53, RZ, PT ;  /* 0x000000ff3500720c */ /* 0x000fe40003f25270 */
[----:B------:R-:W-:Y:S02]  /*46c0*/  P2R R63, PR, RZ, 0x40 ;  /* 0x00000040ff3f7803 */ /* 0x000fe40000000000 */
[----:B------:R-:W-:Y:S02]  /*46d0*/  ISETP.NE.AND P6, PT, R137, RZ, PT ;  /* 0x000000ff8900720c */ /* 0x000fe40003fc5270 */
[----:B------:R-:W-:-:S02]  /*46e0*/  SEL R3, R3, 0x7, P1 ;  /* 0x0000000703037807 */ /* 0x000fc40000800000 */
[----:B------:R-:W-:Y:S02]  /*46f0*/  ISETP.NE.AND P1, PT, R54, RZ, PT ;  /* 0x000000ff3600720c */ /* 0x000fe40003f25270 */
[----:B------:R-:W-:Y:S02]  /*4700*/  ISETP.NE.AND P3, PT, R98, RZ, PT ;  /* 0x000000ff6200720c */ /* 0x000fe40003f65270 */
[----:B------:R-:W-:Y:S02]  /*4710*/  P2R R44, PR, RZ, 0x40 ;  /* 0x00000040ff2c7803 */ /* 0x000fe40000000000 */
[----:B------:R-:W-:Y:S02]  /*4720*/  ISETP.NE.AND P6, PT, R133, RZ, PT ;  /* 0x000000ff8500720c */ /* 0x000fe40003fc5270 */
[----:B------:R-:W-:Y:S01]  /*4730*/  SEL R2, R2, 0x7, P1 ;  /* 0x0000000702027807 */ /* 0x000fe20000800000 */
[----:B------:R-:W1:Y:S01]  /*4740*/  S2R R68, SR_TID.X ;  /* 0x0000000000447919 */ /* 0x000e620000002100 */
[----:B------:R-:W-:-:S02]  /*4750*/  SEL R25, R25, 0x6, P3 ;  /* 0x0000000619197807 */ /* 0x000fc40001800000 */
[----:B------:R-:W-:Y:S02]  /*4760*/  ISETP.NE.AND P1, PT, R56, RZ, PT ;  /* 0x000000ff3800720c */ /* 0x000fe40003f25270 */
[----:B------:R-:W-:Y:S02]  /*4770*/  ISETP.NE.AND P4, PT, R97, RZ, PT ;  /* 0x000000ff6100720c */ /* 0x000fe40003f85270 */
[----:B------:R-:W-:Y:S02]  /*4780*/  P2R R42, PR, RZ, 0x40 ;  /* 0x00000040ff2a7803 */ /* 0x000fe40000000000 */
[----:B------:R-:W-:Y:S02]  /*4790*/  ISETP.NE.AND P6, PT, R132, RZ, PT ;  /* 0x000000ff8400720c */ /* 0x000fe40003fc5270 */
[----:B------:R-:W-:Y:S02]  /*47a0*/  SEL R25, R25, 0x7, P1 ;  /* 0x0000000719197807 */ /* 0x000fe40000800000 */
[----:B------:R-:W-:-:S02]  /*47b0*/  SEL R24, R24, 0x6, P4 ;  /* 0x0000000618187807 */ /* 0x000fc40002000000 */
[----:B------:R-:W-:Y:S02]  /*47c0*/  ISETP.NE.AND P1, PT, R57, RZ, PT ;  /* 0x000000ff3900720c */ /* 0x000fe40003f25270 */
[----:B------:R-:W-:Y:S02]  /*47d0*/  ISETP.NE.AND P5, PT, R96, RZ, PT ;  /* 0x000000ff6000720c */ /* 0x000fe40003fa5270 */
[----:B------:R-:W-:Y:S02]  /*47e0*/  SEL R38, R38, 0x7, P6 ;  /* 0x0000000726267807 */ /* 0x000fe40003000000 */
[----:B------:R-:W-:Y:S02]  /*47f0*/  ISETP.NE.AND P6, PT, R42, RZ, PT ;  /* 0x000000ff2a00720c */ /* 0x000fe40003fc5270 */
[----:B------:R-:W-:Y:S02]  /*4800*/  SEL R24, R24, 0x7, P1 ;  /* 0x0000000718187807 */ /* 0x000fe40000800000 */
[----:B------:R-:W-:-:S02]  /*4810*/  SEL R23, R23, 0x6, P5 ;  /* 0x0000000617177807 */ /* 0x000fc40002800000 */
[----:B------:R-:W-:Y:S02]  /*4820*/  ISETP.NE.AND P1, PT, R58, RZ, PT ;  /* 0x000000ff3a00720c */ /* 0x000fe40003f25270 */
[----:B------:R-:W-:Y:S02]  /*4830*/  SEL R39, R39, 0x7, P6 ;  /* 0x0000000727277807 */ /* 0x000fe40003000000 */
[----:B------:R-:W-:Y:S01]  /*4840*/  ISETP.NE.AND P6, PT, R44, RZ, PT ;  /* 0x000000ff2c00720c */ /* 0x000fe20003fc5270 */
[----:B------:R-:W2:Y:S01]  /*4850*/  S2UR UR5, SR_CgaCtaId ;  /* 0x00000000000579c3 */ /* 0x000ea20000008800 */
[----:B------:R-:W-:Y:S02]  /*4860*/  SEL R26, R23, 0x7, P1 ;  /* 0x00000007171a7807 */ /* 0x000fe40000800000 */
[----:B------:R-:W-:Y:S02]  /*4870*/  ISETP.NE.AND P1, PT, R59, RZ, PT ;  /* 0x000000ff3b00720c */ /* 0x000fe40003f25270 */
[----:B------:R-:W-:-:S02]  /*4880*/  SEL R23, R21, 0x8, P6 ;  /* 0x0000000815177807 */ /* 0x000fc40003000000 */
[----:B------:R-:W-:Y:S02]  /*4890*/  ISETP.NE.AND P6, PT, R63, RZ, PT ;  /* 0x000000ff3f00720c */ /* 0x000fe40003fc5270 */
[----:B------:R-:W-:Y:S02]  /*48a0*/  SEL R27, R22, 0x7, P1 ;  /* 0x00000007161b7807 */ /* 0x000fe40000800000 */
[----:B------:R-:W-:Y:S02]  /*48b0*/  ISETP.NE.AND P1, PT, R60, RZ, PT ;  /* 0x000000ff3c00720c */ /* 0x000fe40003f25270 */
[----:B------:R-:W-:Y:S02]  /*48c0*/  ISETP.NE.AND P2, PT, R121, RZ, PT ;  /* 0x000000ff7900720c */ /* 0x000fe40003f45270 */
[----:B------:R-:W-:Y:S02]  /*48d0*/  SEL R22, R20, 0x8, P6 ;  /* 0x0000000814167807 */ /* 0x000fe40003000000 */
[----:B------:R-:W-:-:S02]  /*48e0*/  ISETP.NE.AND P6, PT, R64, RZ, PT ;  /* 0x000000ff4000720c */ /* 0x000fc40003fc5270 */
[----:B------:R-:W-:Y:S02]  /*48f0*/  SEL R33, R33, 0x7, P1 ;  /* 0x0000000721217807 */ /* 0x000fe40000800000 */
[----:B------:R-:W-:Y:S02]  /*4900*/  SEL R32, R32, 0x6, P2 ;  /* 0x0000000620207807 */ /* 0x000fe40001000000 */
[----:B------:R-:W-:Y:S02]  /*4910*/  ISETP.NE.AND P1, PT, R61, RZ, PT ;  /* 0x000000ff3d00720c */ /* 0x000fe40003f25270 */
[----:B------:R-:W-:Y:S02]  /*4920*/  SEL R21, R3, 0x8, P6 ;  /* 0x0000000803157807 */ /* 0x000fe40003000000 */
[----:B------:R-:W-:Y:S02]  /*4930*/  ISETP.NE.AND P6, PT, R65, RZ, PT ;  /* 0x000000ff4100720c */ /* 0x000fe40003fc5270 */
[----:B------:R-:W-:Y:S01]  /*4940*/  SEL R32, R32, 0x7, P1 ;  /* 0x0000000720207807 */ /* 0x000fe20000800000 */
[----:B------:R-:W-:Y:S01]  /*4950*/  IMAD.SHL.U32 R3, R13, 0x4, RZ ;  /* 0x000000040d037824 */ /* 0x000fe200078e00ff */
[----:B------:R-:W-:-:S02]  /*4960*/  ISETP.NE.AND P2, PT, R114, RZ, PT ;  /* 0x000000ff7200720c */ /* 0x000fc40003f45270 */
[----:B------:R-:W-:Y:S02]  /*4970*/  ISETP.NE.AND P1, PT, R62, RZ, PT ;  /* 0x000000ff3e00720c */ /* 0x000fe40003f25270 */
[----:B------:R-:W-:Y:S01]  /*4980*/  SEL R20, R2, 0x8, P6 ;  /* 0x0000000802147807 */ /* 0x000fe20003000000 */
[----:B-1----:R-:W-:Y:S01]  /*4990*/  IMAD.SHL.U32 R2, R68, 0x400, RZ ;  /* 0x0000040044027824 */ /* 0x002fe200078e00ff */
[----:B------:R-:W-:Y:S02]  /*49a0*/  SHF.R.U32.HI R13, RZ, 0x4, R13 ;  /* 0x00000004ff0d7819 */ /* 0x000fe4000001160d */
[----:B------:R-:W-:Y:S02]  /*49b0*/  SEL R35, R35, 0x7, P1 ;  /* 0x0000000723237807 */ /* 0x000fe40000800000 */
[----:B------:R-:W-:Y:S02]  /*49c0*/  SEL R34, R34, 0x7, P2 ;  /* 0x0000000722227807 */ /* 0x000fe40001000000 */
[----:B------:R-:W-:-:S02]  /*49d0*/  ISETP.NE.AND P1, PT, R41, RZ, PT ;  /* 0x000000ff2900720c */ /* 0x000fc40003f25270 */
[----:B------:R-:W-:Y:S01]  /*49e0*/  ISETP.NE.AND P2, PT, R40, RZ, PT ;  /* 0x000000ff2800720c */ /* 0x000fe20003f45270 */
[----:B------:R-:W-:Y:S01]  /*49f0*/  IMAD.SHL.U32 R40, R68, 0x4, RZ ;  /* 0x0000000444287824 */ /* 0x000fe200078e00ff */
[----:B------:R-:W-:Y:S01]  /*4a00*/  SHF.R.U32.HI R41, RZ, 0x2, R68 ;  /* 0x00000002ff297819 */ /* 0x000fe20000011644 */
[----:B------:R-:W-:Y:S01]  /*4a10*/  UMOV UR4, 0x400 ;  /* 0x0000040000047882 */ /* 0x000fe20000000000 */
[----:B------:R-:W-:Y:S01]  /*4a20*/  SGXT.U32 R13, R13, 0x4 ;  /* 0x000000040d0d781a */ /* 0x000fe20000000000 */
[----:B--2---:R-:W-:Y:S01]  /*4a30*/  UPRMT UR4, UR5, 0x654, UR4 ;  /* 0x0000065405047896 */ /* 0x004fe20008000004 */
[----:B------:R-:W-:Y:S02]  /*4a40*/  LOP3.LUT R2, R2, 0xc00, RZ, 0xc0, !PT ;  /* 0x00000c0002027812 */ /* 0x000fe400078ec0ff */
[----:B------:R-:W-:Y:S02]  /*4a50*/  ISETP.NE.AND P3, PT, R151, RZ, PT ;  /* 0x000000ff9700720c */ /* 0x000fe40003f65270 */
[----:B------:R-:W-:-:S02]  /*4a60*/  ISETP.NE.AND P0, PT, R152, RZ, PT ;  /* 0x000000ff9800720c */ /* 0x000fc40003f05270 */
[----:B------:R-:W-:Y:S02]  /*4a70*/  SGXT.U32 R41, R41, 0x6 ;  /* 0x000000062929781a */ /* 0x000fe40000000000 */
[----:B------:R-:W-:Y:S02]  /*4a80*/  LOP3.LUT R13, R14, R13, RZ, 0xfc, !PT ;  /* 0x0000000d0e0d7212 */ /* 0x000fe400078efcff */
[----:B------:R-:W-:Y:S02]  /*4a90*/  SEL R36, R36, 0x7, P1 ;  /* 0x0000000724247807 */ /* 0x000fe40000800000 */
[----:B------:R-:W-:Y:S02]  /*4aa0*/  LOP3.LUT R14, R40, 0x3fc, RZ, 0xc0, !PT ;  /* 0x000003fc280e7812 */ /* 0x000fe400078ec0ff */
[----:B------:R-:W-:Y:S02]  /*4ab0*/  ISETP.NE.AND P1, PT, R136, RZ, PT ;  /* 0x000000ff8800720c */ /* 0x000fe40003f25270 */
[----:B------:R-:W-:-:S02]  /*4ac0*/  LOP3.LUT R40, R2, 0x40, RZ, 0xfc, !PT ;  /* 0x0000004002287812 */ /* 0x000fc400078efcff */
[----:B------:R-:W-:Y:S02]  /*4ad0*/  ISETP.NE.AND P4, PT, R149, RZ, PT ;  /* 0x000000ff9500720c */ /* 0x000fe40003f85270 */
[----:B------:R-:W-:Y:S02]  /*4ae0*/  SEL R26, R26, 0x8, P3 ;  /* 0x000000081a1a7807 */ /* 0x000fe40001800000 */
[----:B------:R-:W-:Y:S02]  /*4af0*/  LOP3.LUT R3, R12, 0x3c, R3, 0xf8, !PT ;  /* 0x0000003c0c037812 */ /* 0x000fe400078ef803 */
[----:B------:R-:W-:Y:S02]  /*4b00*/  LOP3.LUT R42, R2, 0x80, RZ, 0xfc, !PT ;  /* 0x00000080022a7812 */ /* 0x000fe400078efcff */
[----:B------:R-:W-:Y:S02]  /*4b10*/  ISETP.NE.AND P5, PT, R146, RZ, PT ;  /* 0x000000ff9200720c */ /* 0x000fe40003fa5270 */
[----:B------:R-:W-:-:S02]  /*4b20*/  ISETP.NE.AND P3, PT, R48, RZ, PT ;  /* 0x000000ff3000720c */ /* 0x000fc40003f65270 */
[----:B------:R-:W-:Y:S02]  /*4b30*/  SEL R27, R27, 0x8, P0 ;  /* 0x000000081b1b7807 */ /* 0x000fe40000000000 */
[C---:B------:R-:W-:Y:S02]  /*4b40*/  LOP3.LUT R12, R2.reuse, R41, RZ, 0xfc, !PT ;  /* 0x00000029020c7212 */ /* 0x040fe400078efcff */
[C---:B------:R-:W-:Y:S02]  /*4b50*/  LOP3.LUT R44, R2.reuse, 0xc0, RZ, 0xfc, !PT ;  /* 0x000000c0022c7812 */ /* 0x040fe400078efcff */
[----:B------:R-:W-:Y:S02]  /*4b60*/  ISETP.NE.AND P0, PT, R43, RZ, PT ;  /* 0x000000ff2b00720c */ /* 0x000fe40003f05270 */
[C---:B------:R-:W-:Y:S02]  /*4b70*/  LEA.HI R41, R2.reuse, UR4, RZ, 0x1e ;  /* 0x0000000402297c11 */ /* 0x040fe4000f8ff0ff */
[----:B------:R-:W-:-:S02]  /*4b80*/  LOP3.LUT R46, R2, 0x100, RZ, 0xfc, !PT ;  /* 0x00000100022e7812 */ /* 0x000fc400078efcff */
[C---:B------:R-:W-:Y:S02]  /*4b90*/  LOP3.LUT R48, R2.reuse, 0x140, RZ, 0xfc, !PT ;  /* 0x0000014002307812 */ /* 0x040fe400078efcff */
[C---:B------:R-:W-:Y:S02]  /*4ba0*/  LOP3.LUT R50, R2.reuse, 0x180, RZ, 0xfc, !PT ;  /* 0x0000018002327812 */ /* 0x040fe400078efcff */
[C---:B------:R-:W-:Y:S02]  /*4bb0*/  LOP3.LUT R52, R2.reuse, 0x1c0, RZ, 0xfc, !PT ;  /* 0x000001c002347812 */ /* 0x040fe400078efcff */
[C---:B------:R-:W-:Y:S02]  /*4bc0*/  LOP3.LUT R54, R2.reuse, 0x200, RZ, 0xfc, !PT ;  /* 0x0000020002367812 */ /* 0x040fe400078efcff */
[C---:B------:R-:W-:Y:S02]  /*4bd0*/  LOP3.LUT R56, R2.reuse, 0x240, RZ, 0xfc, !PT ;  /* 0x0000024002387812 */ /* 0x040fe400078efcff */
[----:B------:R-:W-:-:S02]  /*4be0*/  LOP3.LUT R58, R2, 0x280, RZ, 0xfc, !PT ;  /* 0x00000280023a7812 */ /* 0x000fc400078efcff */
[C---:B------:R-:W-:Y:S02]  /*4bf0*/  LOP3.LUT R60, R2.reuse, 0x2c0, RZ, 0xfc, !PT ;  /* 0x000002c0023c7812 */ /* 0x040fe400078efcff */
[C---:B------:R-:W-:Y:S02]  /*4c00*/  LOP3.LUT R62, R2.reuse, 0x300, RZ, 0xfc, !PT ;  /* 0x00000300023e7812 */ /* 0x040fe400078efcff */
[C---:B------:R-:W-:Y:S02]  /*4c10*/  LOP3.LUT R64, R2.reuse, 0x340, RZ, 0xfc, !PT ;  /* 0x0000034002407812 */ /* 0x040fe400078efcff */
[C---:B------:R-:W-:Y:S02]  /*4c20*/  LOP3.LUT R66, R2.reuse, 0x380, RZ, 0xfc, !PT ;  /* 0x0000038002427812 */ /* 0x040fe400078efcff */
[----:B------:R-:W-:Y:S02]  /*4c30*/  SEL R33, R33, 0x8, P1 ;  /* 0x0000000821217807 */ /* 0x000fe40000800000 */
[----:B------:R-:W-:-:S02]  /*4c40*/  LOP3.LUT R2, R2, 0x3c0, RZ, 0xfc, !PT ;  /* 0x000003c002027812 */ /* 0x000fc400078efcff */
[----:B------:R-:W-:Y:S02]  /*4c50*/  LEA.HI R43, R40, UR4, RZ, 0x1e ;  /* 0x00000004282b7c11 */ /* 0x000fe4000f8ff0ff */
[----:B------:R-:W-:Y:S02]  /*4c60*/  SEL R24, R24, 0x8, P4 ;  /* 0x0000000818187807 */ /* 0x000fe40002000000 */
[----:B------:R-:W-:Y:S02]  /*4c70*/  ISETP.NE.AND P1, PT, R47, RZ, PT ;  /* 0x000000ff2f00720c */ /* 0x000fe40003f25270 */
[----:B------:R-:W-:Y:S02]  /*4c80*/  LEA.HI R45, R42, UR4, RZ, 0x1e ;  /* 0x000000042a2d7c11 */ /* 0x000fe4000f8ff0ff */
[----:B------:R-:W-:Y:S02]  /*4c90*/  SEL R25, R25, 0x8, P5 ;  /* 0x0000000819197807 */ /* 0x000fe40002800000 */
[----:B------:R-:W-:-:S02]  /*4ca0*/  ISETP.NE.AND P4, PT, R49, RZ, PT ;  /* 0x000000ff3100720c */ /* 0x000fc40003f85270 */
[----:B------:R-:W-:Y:S01]  /*4cb0*/  LEA.HI R47, R44, UR4, RZ, 0x1e ;  /* 0x000000042c2f7c11 */ /* 0x000fe2000f8ff0ff */
[----:B------:R-:W-:Y:S01]  /*4cc0*/  IMAD R41, R12, 0x4, R41 ;  /* 0x000000040c297824 */ /* 0x000fe200078e0229 */
[----:B------:R-:W-:Y:S02]  /*4cd0*/  ISETP.NE.AND P5, PT, R51, RZ, PT ;  /* 0x000000ff3300720c */ /* 0x000fe40003fa5270 */
[----:B------:R-:W-:Y:S02]  /*4ce0*/  LEA.HI R49, R46, UR4, RZ, 0x1e ;  /* 0x000000042e317c11 */ /* 0x000fe4000f8ff0ff */
[----:B------:R-:W-:Y:S02]  /*4cf0*/  LEA.HI R51, R48, UR4, RZ, 0x1e ;  /* 0x0000000430337c11 */ /* 0x000fe4000f8ff0ff */
[----:B------:R-:W-:Y:S01]  /*4d00*/  LEA.HI R71, R2, UR4, RZ, 0x1e ;  /* 0x0000000402477c11 */ /* 0x000fe2000f8ff0ff */
[C---:B------:R-:W-:Y:S01]  /*4d10*/  IMAD R2, R12.reuse, 0x4, R43 ;  /* 0x000000040c027824 */ /* 0x040fe200078e022b */
[----:B------:R-:W-:Y:S01]  /*4d20*/  ISETP.NE.AND P6, PT, R55, RZ, PT ;  /* 0x000000ff3700720c */ /* 0x000fe20003fc5270 */
[----:B------:R-:W-:Y:S01]  /*4d30*/  IMAD R45, R12, 0x4, R45 ;  /* 0x000000040c2d7824 */ /* 0x000fe200078e022d */
[----:B------:R-:W-:Y:S01]  /*4d40*/  LEA.HI R53, R50, UR4, RZ, 0x1e ;  /* 0x0000000432357c11 */ /* 0x000fe2000f8ff0ff */
[----:B------:R-:W-:Y:S01]  /*4d50*/  IMAD R40, R12, 0x4, R47 ;  /* 0x000000040c287824 */ /* 0x000fe200078e022f */
[----:B------:R-:W-:Y:S01]  /*4d60*/  LEA.HI R55, R52, UR4, RZ, 0x1e ;  /* 0x0000000434377c11 */ /* 0x000fe2000f8ff0ff */
[----:B------:R-:W-:Y:S01]  /*4d70*/  IMAD R49, R12, 0x4, R49 ;  /* 0x000000040c317824 */ /* 0x000fe200078e0231 */
[----:B------:R-:W-:Y:S01]  /*4d80*/  LEA.HI R57, R54, UR4, RZ, 0x1e ;  /* 0x0000000436397c11 */ /* 0x000fe2000f8ff0ff */
[----:B------:R-:W-:Y:S01]  /*4d90*/  IMAD R42, R12, 0x4, R51 ;  /* 0x000000040c2a7824 */ /* 0x000fe200078e0233 */
[----:B------:R-:W-:Y:S01]  /*4da0*/  LEA.HI R59, R56, UR4, RZ, 0x1e ;  /* 0x00000004383b7c11 */ /* 0x000fe2000f8ff0ff */
[----:B------:R-:W-:Y:S01]  /*4db0*/  STS [R41], R28 ;  /* 0x0000001c29007388 */ /* 0x000fe20000000800 */
[----:B------:R-:W-:Y:S01]  /*4dc0*/  LEA.HI R61, R58, UR4, RZ, 0x1e ;  /* 0x000000043a3d7c11 */ /* 0x000fe2000f8ff0ff */
[----:B------:R-:W-:Y:S01]  /*4dd0*/  IMAD R53, R12, 0x4, R53 ;  /* 0x000000040c357824 */ /* 0x000fe200078e0235 */
[----:B------:R-:W-:Y:S01]  /*4de0*/  LEA.HI R63, R60, UR4, RZ, 0x1e ;  /* 0x000000043c3f7c11 */ /* 0x000fe2000f8ff0ff */
[----:B------:R-:W-:Y:S01]  /*4df0*/  STS [R2+0x100], R29 ;  /* 0x0001001d02007388 */ /* 0x000fe20000000800 */
[----:B------:R-:W-:Y:S01]  /*4e00*/  LEA.HI R65, R62, UR4, RZ, 0x1e ;  /* 0x000000043e417c11 */ /* 0x000fe2000f8ff0ff */
[----:B------:R-:W-:Y:S01]  /*4e10*/  IMAD R44, R12, 0x4, R55 ;  /* 0x000000040c2c7824 */ /* 0x000fe200078e0237 */
[----:B------:R-:W-:Y:S01]  /*4e20*/  LEA.HI R67, R64, UR4, RZ, 0x1e ;  /* 0x0000000440437c11 */ /* 0x000fe2000f8ff0ff */
[----:B------:R-:W-:Y:S01]  /*4e30*/  STS [R45+0x200], R30 ;  /* 0x0002001e2d007388 */ /* 0x000fe20000000800 */
[----:B------:R-:W-:Y:S01]  /*4e40*/  IMAD R57, R12, 0x4, R57 ;  /* 0x000000040c397824 */ /* 0x000fe200078e0239 */
[----:B------:R-:W-:Y:S01]  /*4e50*/  LEA.HI R69, R66, UR4, RZ, 0x1e ;  /* 0x0000000442457c11 */ /* 0x000fe2000f8ff0ff */
[C---:B------:R-:W-:Y:S01]  /*4e60*/  IMAD R46, R12.reuse, 0x4, R59 ;  /* 0x000000040c2e7824 */ /* 0x040fe200078e023b */
[----:B------:R-:W-:Y:S01]  /*4e70*/  STS [R40+0x300], R31 ;  /* 0x0003001f28007388 */ /* 0x000fe20000000800 */
[----:B------:R-:W-:-:S03]  /*4e80*/  IMAD R61, R12, 0x4, R61 ;  /* 0x000000040c3d7824 */ /* 0x000fc600078e023d */
        /* <DEDUP_REMOVED lines=10> */
[----:B------:R1:W-:Y:S04]  /*4f30*/  STS [R46+0x900], R9 ;  /* 0x000900092e007388 */ /* 0x0003e80000000800 */
[----:B------:R-:W-:Y:S04]  /*4f40*/  STS [R61+0xa00], R10 ;  /* 0x000a000a3d007388 */ /* 0x000fe80000000800 */
[----:B------:R2:W-:Y:S01]  /*4f50*/  STS [R48+0xb00], R11 ;  /* 0x000b000b30007388 */ /* 0x0005e20000000800 */
[C---:B------:R-:W-:Y:S01]  /*4f60*/  LOP3.LUT R12, R14.reuse, 0x400, RZ, 0xfc, !PT ;  /* 0x000004000e0c7812 */ /* 0x040fe200078efcff */
[----:B-1----:R-:W1:Y:S02]  /*4f70*/  LDC.64 R8, c[0x0][0x218] ;  /* 0x00008600ff087b82 */ /* 0x002e640000000a00 */
[----:B------:R-:W-:Y:S04]  /*4f80*/  STS [R65+0xc00], R16 ;  /* 0x000c001041007388 */ /* 0x000fe80000000800 */
[----:B------:R-:W-:Y:S04]  /*4f90*/  STS [R50+0xd00], R17 ;  /* 0x000d001132007388 */ /* 0x000fe80000000800 */
[----:B------:R-:W-:Y:S04]  /*4fa0*/  STS [R69+0xe00], R18 ;  /* 0x000e001245007388 */ /* 0x000fe80000000800 */
[----:B------:R-:W-:Y:S01]  /*4fb0*/  STS [R52+0xf00], R19 ;  /* 0x000f001334007388 */ /* 0x000fe20000000800 */
[----:B------:R-:W-:-:S02]  /*4fc0*/  LOP3.LUT R47, R14, 0x800, RZ, 0xfc, !PT ;  /* 0x000008000e2f7812 */ /* 0x000fc400078efcff */
[----:B------:R-:W-:Y:S02]  /*4fd0*/  LOP3.LUT R51, R14, 0xc00, RZ, 0xfc, !PT ;  /* 0x00000c000e337812 */ /* 0x000fe400078efcff */
[----:B------:R-:W-:Y:S02]  /*4fe0*/  SHF.R.U32.HI R43, RZ, 0x2, R12 ;  /* 0x00000002ff2b7819 */ /* 0x000fe4000001160c */
[----:B------:R-:W-:Y:S02]  /*4ff0*/  SHF.R.U32.HI R47, RZ, 0x2, R47 ;  /* 0x00000002ff2f7819 */ /* 0x000fe4000001162f */
[----:B------:R-:W-:Y:S02]  /*5000*/  LOP3.LUT R12, R68, 0xf0, RZ, 0xc0, !PT ;  /* 0x000000f0440c7812 */ /* 0x000fe400078ec0ff */
[----:B------:R-:W-:Y:S02]  /*5010*/  SHF.R.U32.HI R51, RZ, 0x2, R51 ;  /* 0x00000002ff337819 */ /* 0x000fe40000011633 */
[----:B------:R-:W-:-:S02]  /*5020*/  LOP3.LUT R43, R43, 0x1f0, RZ, 0xc0, !PT ;  /* 0x000001f02b2b7812 */ /* 0x000fc400078ec0ff */
[----:B------:R-:W-:Y:S01]  /*5030*/  LOP3.LUT R47, R47, 0x2f0, RZ, 0xc0, !PT ;  /* 0x000002f02f2f7812 */ /* 0x000fe200078ec0ff */
[----:B------:R-:W-:Y:S01]  /*5040*/  VIADD R41, R12, UR4 ;  /* 0x000000040c297c36 */ /* 0x000fe20008000000 */
[----:B------:R-:W-:Y:S01]  /*5050*/  LOP3.LUT R51, R51, 0x3f0, RZ, 0xc0, !PT ;  /* 0x000003f033337812 */ /* 0x000fe200078ec0ff */
[----:B------:R-:W-:Y:S02]  /*5060*/  VIADD R43, R43, UR4 ;  /* 0x000000042b2b7c36 */ /* 0x000fe40008000000 */
[----:B------:R-:W-:Y:S02]  /*5070*/  VIADD R47, R47, UR4 ;  /* 0x000000042f2f7c36 */ /* 0x000fe40008000000 */
[C---:B------:R-:W-:Y:S01]  /*5080*/  IMAD R41, R14.reuse, 0x4, R41 ;  /* 0x000000040e297824 */ /* 0x040fe200078e0229 */
[----:B------:R-:W-:Y:S01]  /*5090*/  BAR.SYNC.DEFER_BLOCKING 0x0 ;  /* 0x0000000000007b1d */ /* 0x000fe20000010000 */
[----:B------:R-:W-:Y:S02]  /*50a0*/  VIADD R51, R51, UR4 ;  /* 0x0000000433337c36 */ /* 0x000fe40008000000 */
[----:B------:R-:W-:-:S02]  /*50b0*/  IMAD R43, R14, 0x4, R43 ;  /* 0x000000040e2b7824 */ /* 0x000fc400078e022b */
[C---:B------:R-:W-:Y:S01]  /*50c0*/  IMAD R47, R14.reuse, 0x4, R47 ;  /* 0x000000040e2f7824 */ /* 0x040fe200078e022f */
[----:B------:R-:W-:Y:S01]  /*50d0*/  SEL R37, R37, 0x7, P2 ;  /* 0x0000000725257807 */ /* 0x000fe20001000000 */
[----:B------:R-:W-:Y:S02]  /*50e0*/  IMAD R51, R14, 0x4, R51 ;  /* 0x000000040e337824 */ /* 0x000fe400078e0233 */
[----:B------:R-:W-:Y:S01]  /*50f0*/  IMAD.HI R12, R3, 0x38e38e39, RZ ;  /* 0x38e38e39030c7827 */ /* 0x000fe200078e02ff */
[----:B------:R-:W-:Y:S01]  /*5100*/  ISETP.NE.AND P2, PT, R139, RZ, PT ;  /* 0x000000ff8b00720c */ /* 0x000fe20003f45270 */
[----:B------:R-:W-:Y:S01]  /*5110*/  ULDC.64 UR4, c[0x0][0x220] ;  /* 0x0000880000047ab9 */ /* 0x000fe20000000a00 */
[----:B------:R-:W3:Y:S04]  /*5120*/  LDS.128 R72, [R41] ;  /* 0x0000000029487984 */ /* 0x000ee80000000c00 */
[----:B------:R-:W4:Y:S04]  /*5130*/  LDS.128 R28, [R43+0x1000] ;  /* 0x001000002b1c7984 */ /* 0x000f280000000c00 */
[----:B------:R-:W5:Y:S04]  /*5140*/  LDS.128 R44, [R47+0x2000] ;  /* 0x002000002f2c7984 */ /* 0x000f680000000c00 */
[----:B------:R-:W2:Y:S01]  /*5150*/  LDS.128 R56, [R51+0x3000] ;  /* 0x0030000033387984 */ /* 0x000ea20000000c00 */
[----:B------:R-:W-:-:S02]  /*5160*/  SHF.R.U32.HI R5, RZ, 0x1f, R12 ;  /* 0x0000001fff057819 */ /* 0x000fc4000001160c */
[----:B------:R-:W-:Y:S02]  /*5170*/  SEL R32, R32, 0x8, P2 ;  /* 0x0000000820207807 */ /* 0x000fe40001000000 */
[----:B------:R-:W-:Y:S02]  /*5180*/  ISETP.NE.AND P2, PT, R131, RZ, PT ;  /* 0x000000ff8300720c */ /* 0x000fe40003f45270 */
[----:B------:R-:W-:Y:S02]  /*5190*/  SEL R35, R35, 0x8, P1 ;  /* 0x0000000823237807 */ /* 0x000fe40000800000 */
[----:B------:R-:W-:Y:S02]  /*51a0*/  ISETP.GE.AND P1, PT, R3, 0x90, PT ;  /* 0x000000900300780c */ /* 0x000fe40003f26270 */
[----:B------:R-:W-:Y:S02]  /*51b0*/  LOP3.LUT R2, R13, 0x10, RZ, 0xfc, !PT ;  /* 0x000000100d027812 */ /* 0x000fe400078efcff */
[----:B------:R-:W-:Y:S01]  /*51c0*/  LEA.HI.SX32 R12, R12, R5, 0x1d ;  /* 0x000000050c0c7211 */ /* 0x000fe200078feaff */
[----:B------:R-:W-:Y:S01]  /*51d0*/  IMAD R15, R0, 0x140, R15 ;  /* 0x00000140000f7824 */ /* 0x000fe200078e020f */
[----:B------:R-:W-:-:S02]  /*51e0*/  SEL R34, R34, 0x8, P2 ;  /* 0x0000000822227807 */ /* 0x000fc40001000000 */
[----:B------:R-:W-:Y:S01]  /*51f0*/  ISETP.LT.AND P2, PT, R2, 0x140, !P1 ;  /* 0x000001400200780c */ /* 0x000fe20004f41270 */
[C---:B------:R-:W-:Y:S01]  /*5200*/  IMAD R3, R12.reuse, -0x24, R3 ;  /* 0xffffffdc0c037824 */ /* 0x040fe200078e0203 */
[C---:B------:R-:W-:Y:S02]  /*5210*/  LOP3.LUT R0, R13.reuse, 0x20, RZ, 0xfc, !PT ;  /* 0x000000200d007812 */ /* 0x040fe400078efcff */
[----:B------:R-:W-:Y:S01]  /*5220*/  LOP3.LUT R2, R13, 0x30, RZ, 0xfc, !PT ;  /* 0x000000300d027812 */ /* 0x000fe200078efcff */
[----:B------:R-:W-:Y:S01]  /*5230*/  IMAD R12, R12, 0x9900, R3 ;  /* 0x000099000c0c7824 */ /* 0x000fe200078e0203 */
[----:B------:R-:W-:Y:S02]  /*5240*/  SEL R37, R37, 0x8, P3 ;  /* 0x0000000825257807 */ /* 0x000fe40001800000 */
[----:B------:R-:W-:Y:S02]  /*5250*/  SEL R36, R36, 0x8, P4 ;  /* 0x0000000824247807 */ /* 0x000fe40002000000 */
[----:B------:R-:W-:-:S02]  /*5260*/  ISETP.LT.AND P3, PT, R0, 0x140, !P1 ;  /* 0x000001400000780c */ /* 0x000fc40004f61270 */
[----:B------:R-:W-:Y:S02]  /*5270*/  ISETP.LT.AND P4, PT, R2, 0x140, !P1 ;  /* 0x000001400200780c */ /* 0x000fe40004f81270 */
[C---:B------:R-:W-:Y:S01]  /*5280*/  ISETP.LT.AND P1, PT, R13.reuse, 0x140, !P1 ;  /* 0x000001400d00780c */ /* 0x040fe20004f21270 */
[----:B------:R-:W-:-:S04]  /*5290*/  IMAD R3, R13, 0x24, R12 ;  /* 0x000000240d037824 */ /* 0x000fc800078e020c */
[C---:B------:R-:W-:Y:S02]  /*52a0*/  VIADD R5, R3.reuse, 0x240 ;  /* 0x0000024003057836 */ /* 0x040fe40000000000 */
[C---:B------:R-:W-:Y:S02]  /*52b0*/  VIADD R7, R3.reuse, 0x480 ;  /* 0x0000048003077836 */ /* 0x040fe40000000000 */
[C---:B--2---:R-:W-:Y:S02]  /*52c0*/  VIADD R11, R3.reuse, 0x6c0 ;  /* 0x000006c0030b7836 */ /* 0x044fe40000000000 */
[----:B-1----:R-:W-:Y:S01]  /*52d0*/  IMAD.WIDE R2, R3, 0x4, R8 ;  /* 0x0000000403027825 */ /* 0x002fe200078e0208 */
[----:B------:R-:W-:-:S03]  /*52e0*/  SEL R38, R38, 0x8, P5 ;  /* 0x0000000826267807 */ /* 0x000fc60002800000 */
[--C-:B------:R-:W-:Y:S01]  /*52f0*/  IMAD.WIDE R4, R5, 0x4, R8.reuse ;  /* 0x0000000405047825 */ /* 0x100fe200078e0208 */
[----:B------:R-:W-:Y:S01]  /*5300*/  SEL R39, R39, 0x8, P6 ;  /* 0x0000000827277807 */ /* 0x000fe20003000000 */
[----:B---3--:R1:W-:Y:S02]  /*5310*/  @P1 STG.E.128 desc[UR6][R2.64], R72 ;  /* 0x0000004802001986 */ /* 0x0083e4000c101d06 */
[----:B------:R-:W-:Y:S01]  /*5320*/  IMAD.WIDE R6, R7, 0x4, R8 ;  /* 0x0000000407067825 */ /* 0x000fe200078e0208 */
[----:B------:R-:W-:-:S03]  /*5330*/  IADD3 R10, P1, R15, UR4, RZ ;  /* 0x000000040f0a7c10 */ /* 0x000fc6000ff3e0ff */
[----:B------:R-:W-:Y:S01]  /*5340*/  IMAD.WIDE R8, R11, 0x4, R8 ;  /* 0x000000040b087825 */ /* 0x000fe200078e0208 */
[----:B------:R-:W-:Y:S01]  /*5350*/  PRMT R23, R23, 0x3340, R22 ;  /* 0x0000334017177816 */ /* 0x000fe20000000016 */
[----:B----4-:R1:W-:Y:S01]  /*5360*/  @P2 STG.E.128 desc[UR6][R4.64], R28 ;  /* 0x0000001c04002986 */ /* 0x0103e2000c101d06 */
[----:B------:R-:W-:Y:S02]  /*5370*/  PRMT R20, R21, 0x3340, R20 ;  /* 0x0000334015147816 */ /* 0x000fe40000000014 */
[----:B------:R-:W-:Y:S01]  /*5380*/  PRMT R25, R25, 0x3340, R24 ;  /* 0x0000334019197816 */ /* 0x000fe20000000018 */
[----:B-----5:R1:W-:Y:S01]  /*5390*/  @P3 STG.E.128 desc[UR6][R6.64], R44 ;  /* 0x0000002c06003986 */ /* 0x0203e2000c101d06 */
[----:B------:R-:W-:Y:S02]  /*53a0*/  PRMT R26, R26, 0x3340, R27 ;  /* 0x000033401a1a7816 */ /* 0x000fe4000000001b */
[----:B------:R-:W-:Y:S01]  /*53b0*/  PRMT R33, R33, 0x3340, R32 ;  /* 0x0000334021217816 */ /* 0x000fe20000000020 */
[----:B0-----:R1:W-:Y:S01]  /*53c0*/  @P4 STG.E.128 desc[UR6][R8.64], R56 ;  /* 0x0000003808004986 */ /* 0x0013e2000c101d06 */
[----:B------:R-:W-:-:S02]  /*53d0*/  PRMT R34, R35, 0x3340, R34 ;  /* 0x0000334023227816 */ /* 0x000fc40000000022 */
[----:B------:R-:W-:Y:S02]  /*53e0*/  PRMT R37, R37, 0x3340, R36 ;  /* 0x0000334025257816 */ /* 0x000fe40000000024 */
[----:B------:R-:W-:Y:S02]  /*53f0*/  PRMT R38, R38, 0x3340, R39 ;  /* 0x0000334026267816 */ /* 0x000fe40000000027 */
[----:B------:R-:W-:Y:S02]  /*5400*/  LEA.HI.X.SX32 R11, R15, UR5, 0x1, P1 ;  /* 0x000000050f0b7c11 */ /* 0x000fe400088f0eff */
[----:B------:R-:W-:Y:S02]  /*5410*/  PRMT R20, R23, 0x5410, R20 ;  /* 0x0000541017147816 */ /* 0x000fe40000000014 */
[----:B------:R-:W-:Y:S02]  /*5420*/  PRMT R21, R25, 0x5410, R26 ;  /* 0x0000541019157816 */ /* 0x000fe4000000001a */
[----:B------:R-:W-:-:S02]  /*5430*/  PRMT R22, R33, 0x5410, R34 ;  /* 0x0000541021167816 */ /* 0x000fc40000000022 */
[----:B------:R-:W-:Y:S01]  /*5440*/  PRMT R23, R37, 0x5410, R38 ;  /* 0x0000541025177816 */ /* 0x000fe20000000026 */
[----:B------:R-:W-:Y:S06]  /*5450*/  @!P0 EXIT ;  /* 0x000000000000894d */ /* 0x000fec0003800000 */
[----:B------:R-:W-:Y:S01]  /*5460*/  STG.E.128 desc[UR6][R10.64], R20 ;  /* 0x000000140a007986 */ /* 0x000fe2000c101d06 */
[----:B------:R-:W-:Y:S05]  /*5470*/  EXIT ;  /* 0x000000000000794d */ /* 0x000fea0003800000 */
.L_x_0:
[----:B------:R-:W-:-:S00]  /*5480*/  BRA `(.L_x_0) ;  /* 0xfffffffc00fc7947 */ /* 0x000fc0000383ffff */
[----:B------:R-:W-:-:S00]  /*5490*/  NOP ;  /* 0x0000000000007918 */ /* 0x000fc00000000000 */
        /* <DEDUP_REMOVED lines=14> */
.L_x_1:


//--------------------- .nv.shared.triton_poi_fused_max_pool2d_with_indices_35 --------------------------
	.section	.nv.shared.triton_poi_fused_max_pool2d_with_indices_35,"aw",@nobits
	.sectionflags	@""
	.align	16
	.zero		1024


//--------------------- .nv.constant0.triton_poi_fused_max_pool2d_with_indices_35 --------------------------
	.section	.nv.constant0.triton_poi_fused_max_pool2d_with_indices_35,"a",@progbits
	.sectionflags	@""
	.align	4
.nv.constant0.triton_poi_fused_max_pool2d_with_indices_35:
	.zero		560
